// auto-generated by cutlass_sweep.epilogue — config: {"arch": "sm_100", "cluster_m": 1, "cluster_n": 1, "dtype": "fp16", "fusion": "bias", "tile_k": 64, "tile_m": 128, "tile_n": 64}
#include "cutlass/cutlass.h"
#include "cutlass/gemm/collective/collective_builder.hpp"
#include "cutlass/gemm/device/gemm_universal_adapter.h"
#include "cutlass/gemm/kernel/gemm_universal.hpp"
#include "cutlass/epilogue/collective/collective_builder.hpp"
#include "cutlass/epilogue/fusion/operations.hpp"
#include "cutlass/epilogue/thread/activation.h"

using Elem = cutlass::half_t;
using Acc  = float;
using TileShape    = cute::Shape<cute::_128, cute::_64, cute::_64>;
using ClusterShape = cute::Shape<cute::_1, cute::_1, cute::_1>;
using FusionOp     = cutlass::epilogue::fusion::LinCombPerRowBias<Elem, Acc>;

using CollectiveEpilogue = typename cutlass::epilogue::collective::CollectiveBuilder<
    cutlass::arch::Sm100, cutlass::arch::OpClassTensorOp,
    TileShape, ClusterShape,
    cutlass::epilogue::collective::EpilogueTileAuto,
    Acc, Acc,
    Elem, cutlass::layout::RowMajor, 128 / cutlass::sizeof_bits<Elem>::value,
    Elem, cutlass::layout::RowMajor, 128 / cutlass::sizeof_bits<Elem>::value,
    cutlass::epilogue::collective::EpilogueScheduleAuto,
    FusionOp
  >::CollectiveOp;

using CollectiveMainloop = typename cutlass::gemm::collective::CollectiveBuilder<
    cutlass::arch::Sm100, cutlass::arch::OpClassTensorOp,
    Elem, cutlass::layout::RowMajor, 128 / cutlass::sizeof_bits<Elem>::value,
    Elem, cutlass::layout::ColumnMajor, 128 / cutlass::sizeof_bits<Elem>::value,
    Acc,
    TileShape, ClusterShape,
    cutlass::gemm::collective::StageCountAutoCarveout<
        static_cast<int>(sizeof(typename CollectiveEpilogue::SharedStorage))>,
    cutlass::gemm::collective::KernelScheduleAuto
  >::CollectiveOp;

using GemmKernel = cutlass::gemm::kernel::GemmUniversal<
    cute::Shape<int,int,int,int>, CollectiveMainloop, CollectiveEpilogue>;
using Gemm = cutlass::gemm::device::GemmUniversalAdapter<GemmKernel>;

auto* _anchor = &cutlass::device_kernel<GemmKernel>;


// ===== COMPILED SASS (sm_100a) =====

	.target	sm_100a

	.elftype	@"ET_EXEC"


//--------------------- .note.nv.tkinfo           --------------------------
	.section	.note.nv.tkinfo,"",@"SHT_NOTE"
	.sectionflags	@"SHF_NOTE_NV_TKINFO"
	.tkinfo
        /*0018*/ 	.word	0x00000002
        /*0030*/ 	.string	""
        /*0030*/ 	.string	"ptxas"
        /*0030*/ 	.string	"Cuda compilation tools, release 13.0, V13.0.88"
        /*0030*/ 	.string	"Build cuda_13.0.r13.0/compiler.36424714_0"
        /*0030*/ 	.string	"-arch sm_100a -m 64 "



//--------------------- .note.nv.cuinfo           --------------------------
	.section	.note.nv.cuinfo,"",@"SHT_NOTE"
	.sectionflags	@"SHF_NOTE_NV_CUINFO"
        /*0018*/ 	.short	0x0002
        /*001a*/ 	.short	0x0064
        /*001c*/ 	.short	0x0082
	.zero		2


//--------------------- .nv.info                  --------------------------
	.section	.nv.info,"",@"SHT_CUDA_INFO"
	.align	4


	//----- nvinfo : EIATTR_REGCOUNT
	.align		4
        /*0000*/ 	.byte	0x04, 0x2f
        /*0002*/ 	.short	(.L_19 - .L_18)
	.align		4
.L_18:
        /*0004*/ 	.word	index@(_ZN7cutlass13device_kernelINS_4gemm6kernel13GemmUniversalIN4cute5tupleIJiiiiEEENS1_10collective13CollectiveMmaINS1_35MainloopSm100TmaUmmaWarpSpecializedILi8ELi2ELi4ENS5_IJNS4_1CILi1EEESB_SB_EEEEENS5_IJNSA_ILi128EEENSA_ILi64EEESF_EEENS_6half_tENS5_IJlSB_lEEESH_SI_NS4_8TiledMMAINS4_8MMA_AtomIJNS4_20SM100_MMA_F16BF16_SSISH_SH_fLi128ELi64ELNS4_4UMMA5MajorE0ELSN_0ELNSM_7ScaleInE0ELSO_0EEEEEENS4_6LayoutISC_NS5_IJNSA_ILi0EEESS_SS_EEEEENS5_IJNS4_10UnderscoreESV_SV_EEEEENS4_13SM90_TMA_LOADENS4_14ComposedLayoutINS4_7SwizzleILi3ELi4ELi3EEENS4_18smem_ptr_flag_bitsILi16EEENSR_INS5_IJNSA_ILi8EEESF_EEENS5_IJSF_SB_EEEEEEEvNS4_8identityESY_S18_vS19_EENS_8epilogue10collective18CollectiveEpilogueINS1B_23Sm100TmaWarpSpecializedILi3ELi2ELi32ELb1ELb0EEEJSG_NS5_IJNSR_ISE_SB_EENSR_INSA_ILi32EEESB_EEEEESH_SI_SH_SI_NS1B_6fusion15FusionCallbacksIS1F_NS1K_17LinCombPerRowBiasISH_fSH_SH_fLi8ELNS_15FloatRoundStyleE2EEESG_S1J_JEEENS4_5SM1004TMEM4LOAD26SM100_TMEM_LOAD_32dp32b32xESY_NSZ_INS10_ILi2ELi4ELi3EEES13_NSR_INS5_IJS14_S1H_EEENS5_IJS1H_SB_EEEEEEENS4_39AutoVectorizingCopyWithAssumedAlignmentILi128EEENS4_14SM90_TMA_STOREES1Y_S20_S20_EEEvvEEEEvNT_6ParamsE)
        /*0008*/ 	.word	0x00000079


	//----- nvinfo : EIATTR_FRAME_SIZE
	.align		4
.L_19:
        /*000c*/ 	.byte	0x04, 0x11
        /*000e*/ 	.short	(.L_21 - .L_20)
	.align		4
.L_20:
        /*0010*/ 	.word	index@($__internal_2_$__cuda_sm10x_tcgen05_guardrail_trap_unallocated_columns_being_dealloced)
        /*0014*/ 	.word	0x00000000


	//----- nvinfo : EIATTR_FRAME_SIZE
	.align		4
.L_21:
        /*0018*/ 	.byte	0x04, 0x11
        /*001a*/ 	.short	(.L_23 - .L_22)
	.align		4
.L_22:
        /*001c*/ 	.word	index@($__internal_1_$__cuda_sm10x_tcgen05_guardrail_trap_phase_invalid_during_alloc)
        /*0020*/ 	.word	0x00000000


	//----- nvinfo : EIATTR_FRAME_SIZE
	.align		4
.L_23:
        /*0024*/ 	.byte	0x04, 0x11
        /*0026*/ 	.short	(.L_25 - .L_24)
	.align		4
.L_24:
        /*0028*/ 	.word	index@($__internal_0_$__cuda_sm10x_tcgen05_guardrail_trap_col_being_dealloced_not_returned_by_alloc)
        /*002c*/ 	.word	0x00000000


	//----- nvinfo : EIATTR_FRAME_SIZE
	.align		4
.L_25:
        /*0030*/ 	.byte	0x04, 0x11
        /*0032*/ 	.short	(.L_27 - .L_26)
	.align		4
.L_26:
        /*0034*/ 	.word	index@(_ZN7cutlass13device_kernelINS_4gemm6kernel13GemmUniversalIN4cute5tupleIJiiiiEEENS1_10collective13CollectiveMmaINS1_35MainloopSm100TmaUmmaWarpSpecializedILi8ELi2ELi4ENS5_IJNS4_1CILi1EEESB_SB_EEEEENS5_IJNSA_ILi128EEENSA_ILi64EEESF_EEENS_6half_tENS5_IJlSB_lEEESH_SI_NS4_8TiledMMAINS4_8MMA_AtomIJNS4_20SM100_MMA_F16BF16_SSISH_SH_fLi128ELi64ELNS4_4UMMA5MajorE0ELSN_0ELNSM_7ScaleInE0ELSO_0EEEEEENS4_6LayoutISC_NS5_IJNSA_ILi0EEESS_SS_EEEEENS5_IJNS4_10UnderscoreESV_SV_EEEEENS4_13SM90_TMA_LOADENS4_14ComposedLayoutINS4_7SwizzleILi3ELi4ELi3EEENS4_18smem_ptr_flag_bitsILi16EEENSR_INS5_IJNSA_ILi8EEESF_EEENS5_IJSF_SB_EEEEEEEvNS4_8identityESY_S18_vS19_EENS_8epilogue10collective18CollectiveEpilogueINS1B_23Sm100TmaWarpSpecializedILi3ELi2ELi32ELb1ELb0EEEJSG_NS5_IJNSR_ISE_SB_EENSR_INSA_ILi32EEESB_EEEEESH_SI_SH_SI_NS1B_6fusion15FusionCallbacksIS1F_NS1K_17LinCombPerRowBiasISH_fSH_SH_fLi8ELNS_15FloatRoundStyleE2EEESG_S1J_JEEENS4_5SM1004TMEM4LOAD26SM100_TMEM_LOAD_32dp32b32xESY_NSZ_INS10_ILi2ELi4ELi3EEES13_NSR_INS5_IJS14_S1H_EEENS5_IJS1H_SB_EEEEEEENS4_39AutoVectorizingCopyWithAssumedAlignmentILi128EEENS4_14SM90_TMA_STOREES1Y_S20_S20_EEEvvEEEEvNT_6ParamsE)
        /*0038*/ 	.word	0x00000000


	//----- nvinfo : EIATTR_MIN_STACK_SIZE
	.align		4
.L_27:
        /*003c*/ 	.byte	0x04, 0x12
        /*003e*/ 	.short	(.L_29 - .L_28)
	.align		4
.L_28:
        /*0040*/ 	.word	index@(_ZN7cutlass13device_kernelINS_4gemm6kernel13GemmUniversalIN4cute5tupleIJiiiiEEENS1_10collective13CollectiveMmaINS1_35MainloopSm100TmaUmmaWarpSpecializedILi8ELi2ELi4ENS5_IJNS4_1CILi1EEESB_SB_EEEEENS5_IJNSA_ILi128EEENSA_ILi64EEESF_EEENS_6half_tENS5_IJlSB_lEEESH_SI_NS4_8TiledMMAINS4_8MMA_AtomIJNS4_20SM100_MMA_F16BF16_SSISH_SH_fLi128ELi64ELNS4_4UMMA5MajorE0ELSN_0ELNSM_7ScaleInE0ELSO_0EEEEEENS4_6LayoutISC_NS5_IJNSA_ILi0EEESS_SS_EEEEENS5_IJNS4_10UnderscoreESV_SV_EEEEENS4_13SM90_TMA_LOADENS4_14ComposedLayoutINS4_7SwizzleILi3ELi4ELi3EEENS4_18smem_ptr_flag_bitsILi16EEENSR_INS5_IJNSA_ILi8EEESF_EEENS5_IJSF_SB_EEEEEEEvNS4_8identityESY_S18_vS19_EENS_8epilogue10collective18CollectiveEpilogueINS1B_23Sm100TmaWarpSpecializedILi3ELi2ELi32ELb1ELb0EEEJSG_NS5_IJNSR_ISE_SB_EENSR_INSA_ILi32EEESB_EEEEESH_SI_SH_SI_NS1B_6fusion15FusionCallbacksIS1F_NS1K_17LinCombPerRowBiasISH_fSH_SH_fLi8ELNS_15FloatRoundStyleE2EEESG_S1J_JEEENS4_5SM1004TMEM4LOAD26SM100_TMEM_LOAD_32dp32b32xESY_NSZ_INS10_ILi2ELi4ELi3EEES13_NSR_INS5_IJS14_S1H_EEENS5_IJS1H_SB_EEEEEEENS4_39AutoVectorizingCopyWithAssumedAlignmentILi128EEENS4_14SM90_TMA_STOREES1Y_S20_S20_EEEvvEEEEvNT_6ParamsE)
        /*0044*/ 	.word	0x00000000
.L_29:


//--------------------- .nv.compat                --------------------------
	.section	.nv.compat,"",@"SHT_CUDA_COMPAT_INFO"
	.align	4
        /*0000*/ 	.byte	0x02, 0x09, 0x01, 0x00, 0x02, 0x02, 0x02, 0x00, 0x02, 0x05, 0x05, 0x00, 0x03, 0x07, 0x01, 0x01
        /*0010*/ 	.byte	0x02, 0x03, 0x01, 0x00, 0x02, 0x06, 0x01, 0x00, 0x04, 0x0b, 0x08, 0x00, 0x09, 0x00, 0x00, 0x00
        /*0020*/ 	.byte	0x00, 0x00, 0x00, 0x00


//--------------------- .nv.info._ZN7cutlass13device_kernelINS_4gemm6kernel13GemmUniversalIN4cute5tupleIJiiiiEEENS1_10collective13CollectiveMmaINS1_35MainloopSm100TmaUmmaWarpSpecializedILi8ELi2ELi4ENS5_IJNS4_1CILi1EEESB_SB_EEEEENS5_IJNSA_ILi128EEENSA_ILi64EEESF_EEENS_6half_tENS5_IJlSB_lEEESH_SI_NS4_8TiledMMAINS4_8MMA_AtomIJNS4_20SM100_MMA_F16BF16_SSISH_SH_fLi128ELi64ELNS4_4UMMA5MajorE0ELSN_0ELNSM_7ScaleInE0ELSO_0EEEEEENS4_6LayoutISC_NS5_IJNSA_ILi0EEESS_SS_EEEEENS5_IJNS4_10UnderscoreESV_SV_EEEEENS4_13SM90_TMA_LOADENS4_14ComposedLayoutINS4_7SwizzleILi3ELi4ELi3EEENS4_18smem_ptr_flag_bitsILi16EEENSR_INS5_IJNSA_ILi8EEESF_EEENS5_IJSF_SB_EEEEEEEvNS4_8identityESY_S18_vS19_EENS_8epilogue10collective18CollectiveEpilogueINS1B_23Sm100TmaWarpSpecializedILi3ELi2ELi32ELb1ELb0EEEJSG_NS5_IJNSR_ISE_SB_EENSR_INSA_ILi32EEESB_EEEEESH_SI_SH_SI_NS1B_6fusion15FusionCallbacksIS1F_NS1K_17LinCombPerRowBiasISH_fSH_SH_fLi8ELNS_15FloatRoundStyleE2EEESG_S1J_JEEENS4_5SM1004TMEM4LOAD26SM100_TMEM_LOAD_32dp32b32xESY_NSZ_INS10_ILi2ELi4ELi3EEES13_NSR_INS5_IJS14_S1H_EEENS5_IJS1H_SB_EEEEEEENS4_39AutoVectorizingCopyWithAssumedAlignmentILi128EEENS4_14SM90_TMA_STOREES1Y_S20_S20_EEEvvEEEEvNT_6ParamsE --------------------------
	.section	.nv.info._ZN7cutlass13device_kernelINS_4gemm6kernel13GemmUniversalIN4cute5tupleIJiiiiEEENS1_10collective13CollectiveMmaINS1_35MainloopSm100TmaUmmaWarpSpecializedILi8ELi2ELi4ENS5_IJNS4_1CILi1EEESB_SB_EEEEENS5_IJNSA_ILi128EEENSA_ILi64EEESF_EEENS_6half_tENS5_IJlSB_lEEESH_SI_NS4_8TiledMMAINS4_8MMA_AtomIJNS4_20SM100_MMA_F16BF16_SSISH_SH_fLi128ELi64ELNS4_4UMMA5MajorE0ELSN_0ELNSM_7ScaleInE0ELSO_0EEEEEENS4_6LayoutISC_NS5_IJNSA_ILi0EEESS_SS_EEEEENS5_IJNS4_10UnderscoreESV_SV_EEEEENS4_13SM90_TMA_LOADENS4_14ComposedLayoutINS4_7SwizzleILi3ELi4ELi3EEENS4_18smem_ptr_flag_bitsILi16EEENSR_INS5_IJNSA_ILi8EEESF_EEENS5_IJSF_SB_EEEEEEEvNS4_8identityESY_S18_vS19_EENS_8epilogue10collective18CollectiveEpilogueINS1B_23Sm100TmaWarpSpecializedILi3ELi2ELi32ELb1ELb0EEEJSG_NS5_IJNSR_ISE_SB_EENSR_INSA_ILi32EEESB_EEEEESH_SI_SH_SI_NS1B_6fusion15FusionCallbacksIS1F_NS1K_17LinCombPerRowBiasISH_fSH_SH_fLi8ELNS_15FloatRoundStyleE2EEESG_S1J_JEEENS4_5SM1004TMEM4LOAD26SM100_TMEM_LOAD_32dp32b32xESY_NSZ_INS10_ILi2ELi4ELi3EEES13_NSR_INS5_IJS14_S1H_EEENS5_IJS1H_SB_EEEEEEENS4_39AutoVectorizingCopyWithAssumedAlignmentILi128EEENS4_14SM90_TMA_STOREES1Y_S20_S20_EEEvvEEEEvNT_6ParamsE,"",@"SHT_CUDA_INFO"
	.sectionflags	@""
	.align	4


	//----- nvinfo : EIATTR_CUDA_API_VERSION
	.align		4
        /*0000*/ 	.byte	0x04, 0x37
        /*0002*/ 	.short	(.L_31 - .L_30)
.L_30:
        /*0004*/ 	.word	0x00000082


	//----- nvinfo : EIATTR_KPARAM_INFO
	.align		4
.L_31:
        /*0008*/ 	.byte	0x04, 0x17
        /*000a*/ 	.short	(.L_33 - .L_32)
.L_32:
        /*000c*/ 	.word	0x00000000
        /*0010*/ 	.short	0x0000
        /*0012*/ 	.short	0x0000
        /*0014*/ 	.byte	0x00, 0xf0, 0x01, 0x20


	//----- nvinfo : EIATTR_AT_ENTRY_FRAGMENTS
	.align		4
.L_33:
        /*0018*/ 	.byte	0x04, 0x4f
        /*001a*/ 	.short	(.L_35 - .L_34)


	//   ....[0]....
.L_34:
        /*001c*/ 	.word	0x00000006


	//----- nvinfo : EIATTR_RESERVED_SMEM_USED
	.align		4
.L_35:
        /*0020*/ 	.byte	0x01, 0x41
	.zero		2


	//----- nvinfo : EIATTR_SPARSE_MMA_MASK
	.align		4
        /*0024*/ 	.byte	0x03, 0x50
        /*0026*/ 	.short	0x0000


	//----- nvinfo : EIATTR_TCGEN05_1CTA_USED
	.align		4
        /*0028*/ 	.byte	0x01, 0x51
	.zero		2


	//----- nvinfo : EIATTR_MAXREG_COUNT
	.align		4
        /*002c*/ 	.byte	0x03, 0x1b
        /*002e*/ 	.short	0x00ff


	//----- nvinfo : EIATTR_NUM_BARRIERS
	.align		4
        /*0030*/ 	.byte	0x02, 0x4c
        /*0032*/ 	.byte	0x07
	.zero		1


	//----- nvinfo : EIATTR_EXTERNS
	.align		4
        /*0034*/ 	.byte	0x04, 0x0f
        /*0036*/ 	.short	(.L_37 - .L_36)


	//   ....[0]....
	.align		4
.L_36:
        /*0038*/ 	.word	index@(__assertfail)


	//----- nvinfo : EIATTR_MERCURY_ISA_VERSION
	.align		4
.L_37:
        /*003c*/ 	.byte	0x03, 0x5f
        /*003e*/ 	.short	0x0101


	//----- nvinfo : EIATTR_INT_WARP_WIDE_INSTR_OFFSETS
	.align		4
        /*0040*/ 	.byte	0x04, 0x31
        /*0042*/ 	.short	(.L_39 - .L_38)


	//   ....[0]....
.L_38:
        /*0044*/ 	.word	0x00001e30


	//   ....[1]....
        /*0048*/ 	.word	0x00003ab0


	//   ....[2]....
        /*004c*/ 	.word	0x00003ae0


	//   ....[3]....
        /*0050*/ 	.word	0x00003b30


	//   ....[4]....
        /*0054*/ 	.word	0x00004420


	//   ....[5]....
        /*0058*/ 	.word	0x00004440


	//   ....[6]....
        /*005c*/ 	.word	0x00004710


	//   ....[7]....
        /*0060*/ 	.word	0x00004840


	//----- nvinfo : EIATTR_COOP_GROUP_MASK_REGIDS
	.align		4
.L_39:
        /*0064*/ 	.byte	0x04, 0x29
        /*0066*/ 	.short	(.L_41 - .L_40)


	//   ....[0]....
.L_40:
        /*0068*/ 	.word	0xffffffff


	//   ....[1]....
        /*006c*/ 	.word	0xffffffff


	//   ....[2]....
        /*0070*/ 	.word	0xffffffff


	//   ....[3]....
        /*0074*/ 	.word	0xffffffff


	//   ....[4]....
        /*0078*/ 	.word	0xffffffff


	//   ....[5]....
        /*007c*/ 	.word	0xffffffff


	//   ....[6]....
        /*0080*/ 	.word	0xffffffff


	//   ....[7]....
        /*0084*/ 	.word	0xffffffff


	//   ....[8]....
        /*0088*/ 	.word	0xffffffff


	//   ....[9]....
        /*008c*/ 	.word	0xffffffff


	//   ....[10]....
        /*0090*/ 	.word	0xffffffff


	//   ....[11]....
        /*0094*/ 	.word	0xffffffff


	//   ....[12]....
        /*0098*/ 	.word	0xffffffff


	//----- nvinfo : EIATTR_COOP_GROUP_INSTR_OFFSETS
	.align		4
.L_41:
        /*009c*/ 	.byte	0x04, 0x28
        /*009e*/ 	.short	(.L_43 - .L_42)


	//   ....[0]....
.L_42:
        /*00a0*/ 	.word	0x00000090


	//   ....[1]....
        /*00a4*/ 	.word	0x000004c0


	//   ....[2]....
        /*00a8*/ 	.word	0x000006b0


	//   ....[3]....
        /*00ac*/ 	.word	0x00000830


	//   ....[4]....
        /*00b0*/ 	.word	0x00000930


	//   ....[5]....
        /*00b4*/ 	.word	0x00000aa0


	//   ....[6]....
        /*00b8*/ 	.word	0x00000c40


	//   ....[7]....
        /*00bc*/ 	.word	0x00001d10


	//   ....[8]....
        /*00c0*/ 	.word	0x00002d30


	//   ....[9]....
        /*00c4*/ 	.word	0x00002f40


	//   ....[10]....
        /*00c8*/ 	.word	0x00002f70


	//   ....[11]....
        /*00cc*/ 	.word	0x000039a0


	//   ....[12]....
        /*00d0*/ 	.word	0x00003bd0


	//----- nvinfo : EIATTR_VRC_CTA_INIT_COUNT
	.align		4
.L_43:
        /*00d4*/ 	.byte	0x02, 0x4a
        /*00d6*/ 	.byte	0x80
	.zero		1


	//----- nvinfo : EIATTR_SYSCALL_OFFSETS
	.align		4
        /*00d8*/ 	.byte	0x04, 0x46
        /*00da*/ 	.short	(.L_45 - .L_44)


	//   ....[0]....
.L_44:
        /*00dc*/ 	.word	0x00005460


	//   ....[1]....
        /*00e0*/ 	.word	0x00005550


	//   ....[2]....
        /*00e4*/ 	.word	0x00005eb0


	//   ....[3]....
        /*00e8*/ 	.word	0x00006b60


	//----- nvinfo : EIATTR_MBARRIER_INSTR_OFFSETS
	.align		4
.L_45:
        /*00ec*/ 	.byte	0x04, 0x39
        /*00ee*/ 	.short	(.L_47 - .L_46)


	//   ....[0]....
.L_46:
        /*00f0*/ 	.word	0x000005a0
        /*00f4*/ 	.word	0x000000ff
        /*00f8*/ 	.word	0x00000000
        /*00fc*/ 	.short	0x0100
        /*00fe*/ 	.byte	0x05
	.zero		1


	//   ....[1]....
        /*0100*/ 	.word	0x000005b0
        /*0104*/ 	.word	0x000000ff
        /*0108*/ 	.word	0x00000040
        /*010c*/ 	.short	0x0100
        /*010e*/ 	.byte	0x05
	.zero		1


	//   ....[2]....
        /*0110*/ 	.word	0x000005c0
        /*0114*/ 	.word	0x000000ff
        /*0118*/ 	.word	0x00000008
        /*011c*/ 	.short	0x0100
        /*011e*/ 	.byte	0x05
	.zero		1


	//   ....[3]....
        /*0120*/ 	.word	0x000005d0
        /*0124*/ 	.word	0x000000ff
        /*0128*/ 	.word	0x00000048
        /*012c*/ 	.short	0x0100
        /*012e*/ 	.byte	0x05
	.zero		1


	//   ....[4]....
        /*0130*/ 	.word	0x000005e0
        /*0134*/ 	.word	0x000000ff
        /*0138*/ 	.word	0x00000010
        /*013c*/ 	.short	0x0100
        /*013e*/ 	.byte	0x05
	.zero		1


	//   ....[5]....
        /*0140*/ 	.word	0x000005f0
        /*0144*/ 	.word	0x000000ff
        /*0148*/ 	.word	0x00000050
        /*014c*/ 	.short	0x0100
        /*014e*/ 	.byte	0x05
	.zero		1


	//   ....[6]....
        /*0150*/ 	.word	0x00000600
        /*0154*/ 	.word	0x000000ff
        /*0158*/ 	.word	0x00000018
        /*015c*/ 	.short	0x0100
        /*015e*/ 	.byte	0x05
	.zero		1


	//   ....[7]....
        /*0160*/ 	.word	0x00000610
        /*0164*/ 	.word	0x000000ff
        /*0168*/ 	.word	0x00000058
        /*016c*/ 	.short	0x0100
        /*016e*/ 	.byte	0x05
	.zero		1


	//   ....[8]....
        /*0170*/ 	.word	0x00000620
        /*0174*/ 	.word	0x000000ff
        /*0178*/ 	.word	0x00000020
        /*017c*/ 	.short	0x0100
        /*017e*/ 	.byte	0x05
	.zero		1


	//   ....[9]....
        /*0180*/ 	.word	0x00000630
        /*0184*/ 	.word	0x000000ff
        /*0188*/ 	.word	0x00000060
        /*018c*/ 	.short	0x0100
        /*018e*/ 	.byte	0x05
	.zero		1


	//   ....[10]....
        /*0190*/ 	.word	0x00000640
        /*0194*/ 	.word	0x000000ff
        /*0198*/ 	.word	0x00000028
        /*019c*/ 	.short	0x0100
        /*019e*/ 	.byte	0x05
	.zero		1


	//   ....[11]....
        /*01a0*/ 	.word	0x00000650
        /*01a4*/ 	.word	0x000000ff
        /*01a8*/ 	.word	0x00000068
        /*01ac*/ 	.short	0x0100
        /*01ae*/ 	.byte	0x05
	.zero		1


	//   ....[12]....
        /*01b0*/ 	.word	0x00000660
        /*01b4*/ 	.word	0x000000ff
        /*01b8*/ 	.word	0x00000030
        /*01bc*/ 	.short	0x0100
        /*01be*/ 	.byte	0x05
	.zero		1


	//   ....[13]....
        /*01c0*/ 	.word	0x00000670
        /*01c4*/ 	.word	0x000000ff
        /*01c8*/ 	.word	0x00000070
        /*01cc*/ 	.short	0x0100
        /*01ce*/ 	.byte	0x05
	.zero		1


	//   ....[14]....
        /*01d0*/ 	.word	0x00000680
        /*01d4*/ 	.word	0x000000ff
        /*01d8*/ 	.word	0x00000038
        /*01dc*/ 	.short	0x0100
        /*01de*/ 	.byte	0x05
	.zero		1


	//   ....[15]....
        /*01e0*/ 	.word	0x00000690
        /*01e4*/ 	.word	0x000000ff
        /*01e8*/ 	.word	0x00000078
        /*01ec*/ 	.short	0x0100
        /*01ee*/ 	.byte	0x05
	.zero		1


	//   ....[16]....
        /*01f0*/ 	.word	0x000007c0
        /*01f4*/ 	.word	0x000000ff
        /*01f8*/ 	.word	0x00000080
        /*01fc*/ 	.short	0x0100
        /*01fe*/ 	.byte	0x06
	.zero		1


	//   ....[17]....
        /*0200*/ 	.word	0x000007d0
        /*0204*/ 	.word	0x000000ff
        /*0208*/ 	.word	0x00000098
        /*020c*/ 	.short	0x0100
        /*020e*/ 	.byte	0x06
	.zero		1


	//   ....[18]....
        /*0210*/ 	.word	0x000007e0
        /*0214*/ 	.word	0x000000ff
        /*0218*/ 	.word	0x00000088
        /*021c*/ 	.short	0x0100
        /*021e*/ 	.byte	0x06
	.zero		1


	//   ....[19]....
        /*0220*/ 	.word	0x000007f0
        /*0224*/ 	.word	0x000000ff
        /*0228*/ 	.word	0x000000a0
        /*022c*/ 	.short	0x0100
        /*022e*/ 	.byte	0x06
	.zero		1


	//   ....[20]....
        /*0230*/ 	.word	0x00000800
        /*0234*/ 	.word	0x000000ff
        /*0238*/ 	.word	0x00000090
        /*023c*/ 	.short	0x0100
        /*023e*/ 	.byte	0x06
	.zero		1


	//   ....[21]....
        /*0240*/ 	.word	0x00000810
        /*0244*/ 	.word	0x000000ff
        /*0248*/ 	.word	0x000000a8
        /*024c*/ 	.short	0x0100
        /*024e*/ 	.byte	0x06
	.zero		1


	//   ....[22]....
        /*0250*/ 	.word	0x00000900
        /*0254*/ 	.word	0x000000ff
        /*0258*/ 	.word	0x000000b0
        /*025c*/ 	.short	0x0100
        /*025e*/ 	.byte	0x05
	.zero		1


	//   ....[23]....
        /*0260*/ 	.word	0x00000910
        /*0264*/ 	.word	0x000000ff
        /*0268*/ 	.word	0x000000b8
        /*026c*/ 	.short	0x0100
        /*026e*/ 	.byte	0x05
	.zero		1


	//   ....[24]....
        /*0270*/ 	.word	0x00000a50
        /*0274*/ 	.word	0x000000ff
        /*0278*/ 	.word	0x000000c0
        /*027c*/ 	.short	0x0100
        /*027e*/ 	.byte	0x05
	.zero		1


	//   ....[25]....
        /*0280*/ 	.word	0x00000a60
        /*0284*/ 	.word	0x000000ff
        /*0288*/ 	.word	0x000000d0
        /*028c*/ 	.short	0x0100
        /*028e*/ 	.byte	0x05
	.zero		1


	//   ....[26]....
        /*0290*/ 	.word	0x00000a70
        /*0294*/ 	.word	0x000000ff
        /*0298*/ 	.word	0x000000c8
        /*029c*/ 	.short	0x0100
        /*029e*/ 	.byte	0x05
	.zero		1


	//   ....[27]....
        /*02a0*/ 	.word	0x00000a80
        /*02a4*/ 	.word	0x000000ff
        /*02a8*/ 	.word	0x000000d8
        /*02ac*/ 	.short	0x0100
        /*02ae*/ 	.byte	0x05
	.zero		1


	//   ....[28]....
        /*02b0*/ 	.word	0x00000bb0
        /*02b4*/ 	.word	0x000000ff
        /*02b8*/ 	.word	0x000000e0
        /*02bc*/ 	.short	0x0100
        /*02be*/ 	.byte	0x06
	.zero		1


	//   ....[29]....
        /*02c0*/ 	.word	0x00000bc0
        /*02c4*/ 	.word	0x000000ff
        /*02c8*/ 	.word	0x00000100
        /*02cc*/ 	.short	0x0100
        /*02ce*/ 	.byte	0x06
	.zero		1


	//   ....[30]....
        /*02d0*/ 	.word	0x00000bd0
        /*02d4*/ 	.word	0x000000ff
        /*02d8*/ 	.word	0x000000e8
        /*02dc*/ 	.short	0x0100
        /*02de*/ 	.byte	0x06
	.zero		1


	//   ....[31]....
        /*02e0*/ 	.word	0x00000be0
        /*02e4*/ 	.word	0x000000ff
        /*02e8*/ 	.word	0x00000108
        /*02ec*/ 	.short	0x0100
        /*02ee*/ 	.byte	0x06
	.zero		1


	//   ....[32]....
        /*02f0*/ 	.word	0x00000bf0
        /*02f4*/ 	.word	0x000000ff
        /*02f8*/ 	.word	0x000000f0
        /*02fc*/ 	.short	0x0100
        /*02fe*/ 	.byte	0x06
	.zero		1


	//   ....[33]....
        /*0300*/ 	.word	0x00000c00
        /*0304*/ 	.word	0x000000ff
        /*0308*/ 	.word	0x00000110
        /*030c*/ 	.short	0x0100
        /*030e*/ 	.byte	0x06
	.zero		1


	//   ....[34]....
        /*0310*/ 	.word	0x00000c10
        /*0314*/ 	.word	0x000000ff
        /*0318*/ 	.word	0x000000f8
        /*031c*/ 	.short	0x0100
        /*031e*/ 	.byte	0x06
	.zero		1


	//   ....[35]....
        /*0320*/ 	.word	0x00000c20
        /*0324*/ 	.word	0x000000ff
        /*0328*/ 	.word	0x00000118
        /*032c*/ 	.short	0x0100
        /*032e*/ 	.byte	0x06
	.zero		1


	//   ....[36]....
        /*0330*/ 	.word	0x00000d10
        /*0334*/ 	.word	0x000000ff
        /*0338*/ 	.word	0x00000120
        /*033c*/ 	.short	0x0100
        /*033e*/ 	.byte	0x05
	.zero		1


	//   ....[37]....
        /*0340*/ 	.word	0x00000d20
        /*0344*/ 	.word	0x000000ff
        /*0348*/ 	.word	0x00000130
        /*034c*/ 	.short	0x0100
        /*034e*/ 	.byte	0x05
	.zero		1


	//   ....[38]....
        /*0350*/ 	.word	0x00000d30
        /*0354*/ 	.word	0x000000ff
        /*0358*/ 	.word	0x00000128
        /*035c*/ 	.short	0x0100
        /*035e*/ 	.byte	0x05
	.zero		1


	//   ....[39]....
        /*0360*/ 	.word	0x00000d40
        /*0364*/ 	.word	0x000000ff
        /*0368*/ 	.word	0x00000138
        /*036c*/ 	.short	0x0100
        /*036e*/ 	.byte	0x05
	.zero		1


	//   ....[40]....
        /*0370*/ 	.word	0x00001610
        /*0374*/ 	.word	0x00000002
        /*0378*/ 	.word	0x00000130
        /*037c*/ 	.short	0x010a
        /*037e*/ 	.byte	0xff
	.zero		1


	//   ....[41]....
        /*0380*/ 	.word	0x00001640
        /*0384*/ 	.word	0x00000002
        /*0388*/ 	.word	0x00000120
        /*038c*/ 	.short	0x0101
        /*038e*/ 	.byte	0xff
	.zero		1


	//   ....[42]....
        /*0390*/ 	.word	0x00001710
        /*0394*/ 	.word	0x000000ff
        /*0398*/ 	.word	0x00000040
        /*039c*/ 	.short	0x010a
        /*039e*/ 	.byte	0x08
	.zero		1


	//   ....[43]....
        /*03a0*/ 	.word	0x000017b0
        /*03a4*/ 	.word	0x000000ff
        /*03a8*/ 	.word	0x00000040
        /*03ac*/ 	.short	0x010a
        /*03ae*/ 	.byte	0x21
	.zero		1


	//   ....[44]....
        /*03b0*/ 	.word	0x00001900
        /*03b4*/ 	.word	0x000000ff
        /*03b8*/ 	.word	0x00000040
        /*03bc*/ 	.short	0x010a
        /*03be*/ 	.byte	0x08
	.zero		1


	//   ....[45]....
        /*03c0*/ 	.word	0x00001a10
        /*03c4*/ 	.word	0x000000ff
        /*03c8*/ 	.word	0x000000b8
        /*03cc*/ 	.short	0x0101
        /*03ce*/ 	.byte	0x04
	.zero		1


	//   ....[46]....
        /*03d0*/ 	.word	0x00001a30
        /*03d4*/ 	.word	0x000000ff
        /*03d8*/ 	.word	0x00000040
        /*03dc*/ 	.short	0x010a
        /*03de*/ 	.byte	0x08
	.zero		1


	//   ....[47]....
        /*03e0*/ 	.word	0x00001ab0
        /*03e4*/ 	.word	0x000000ff
        /*03e8*/ 	.word	0x00000040
        /*03ec*/ 	.short	0x010a
        /*03ee*/ 	.byte	0x11
	.zero		1


	//   ....[48]....
        /*03f0*/ 	.word	0x00001c00
        /*03f4*/ 	.word	0x000000ff
        /*03f8*/ 	.word	0x00000040
        /*03fc*/ 	.short	0x010a
        /*03fe*/ 	.byte	0x08
	.zero		1


	//   ....[49]....
        /*0400*/ 	.word	0x00001d40
        /*0404*/ 	.word	0x00000002
        /*0408*/ 	.word	0x000000c0
        /*040c*/ 	.short	0x010a
        /*040e*/ 	.byte	0xff
	.zero		1


	//   ....[50]....
        /*0410*/ 	.word	0x00001e00
        /*0414*/ 	.word	0x00000002
        /*0418*/ 	.word	0x00000000
        /*041c*/ 	.short	0x0101
        /*041e*/ 	.byte	0xff
	.zero		1


	//   ....[51]....
        /*0420*/ 	.word	0x00002360
        /*0424*/ 	.word	0x000000ff
        /*0428*/ 	.word	0x00000000
        /*042c*/ 	.short	0x010a
        /*042e*/ 	.byte	0x05
	.zero		1


	//   ....[52]....
        /*0430*/ 	.word	0x000023f0
        /*0434*/ 	.word	0x000000ff
        /*0438*/ 	.word	0x00000000
        /*043c*/ 	.short	0x010a
        /*043e*/ 	.byte	0x05
	.zero		1


	//   ....[53]....
        /*0440*/ 	.word	0x00002480
        /*0444*/ 	.word	0x000000ff
        /*0448*/ 	.word	0x00000000
        /*044c*/ 	.short	0x010a
        /*044e*/ 	.byte	0x05
	.zero		1


	//   ....[54]....
        /*0450*/ 	.word	0x00002510
        /*0454*/ 	.word	0x000000ff
        /*0458*/ 	.word	0x00000000
        /*045c*/ 	.short	0x010a
        /*045e*/ 	.byte	0x05
	.zero		1


	//   ....[55]....
        /*0460*/ 	.word	0x000025a0
        /*0464*/ 	.word	0x000000ff
        /*0468*/ 	.word	0x00000000
        /*046c*/ 	.short	0x010a
        /*046e*/ 	.byte	0x05
	.zero		1


	//   ....[56]....
        /*0470*/ 	.word	0x00002630
        /*0474*/ 	.word	0x000000ff
        /*0478*/ 	.word	0x00000000
        /*047c*/ 	.short	0x010a
        /*047e*/ 	.byte	0x05
	.zero		1


	//   ....[57]....
        /*0480*/ 	.word	0x000026c0
        /*0484*/ 	.word	0x000000ff
        /*0488*/ 	.word	0x00000000
        /*048c*/ 	.short	0x010a
        /*048e*/ 	.byte	0x05
	.zero		1


	//   ....[58]....
        /*0490*/ 	.word	0x00002760
        /*0494*/ 	.word	0x00000000
        /*0498*/ 	.word	0x00000000
        /*049c*/ 	.short	0x010a
        /*049e*/ 	.byte	0xff
	.zero		1


	//   ....[59]....
        /*04a0*/ 	.word	0x00002880
        /*04a4*/ 	.word	0x00000000
        /*04a8*/ 	.word	0x00000120
        /*04ac*/ 	.short	0x010a
        /*04ae*/ 	.byte	0xff
	.zero		1


	//   ....[60]....
        /*04b0*/ 	.word	0x000028f0
        /*04b4*/ 	.word	0x00000000
        /*04b8*/ 	.word	0x00000000
        /*04bc*/ 	.short	0x0101
        /*04be*/ 	.byte	0xff
	.zero		1


	//   ....[61]....
        /*04c0*/ 	.word	0x00002910
        /*04c4*/ 	.word	0x000000ff
        /*04c8*/ 	.word	0x000000d0
        /*04cc*/ 	.short	0x010a
        /*04ce*/ 	.byte	0x05
	.zero		1


	//   ....[62]....
        /*04d0*/ 	.word	0x00002a30
        /*04d4*/ 	.word	0x00000000
        /*04d8*/ 	.word	0x000000c0
        /*04dc*/ 	.short	0x010a
        /*04de*/ 	.byte	0xff
	.zero		1


	//   ....[63]....
        /*04e0*/ 	.word	0x00002b30
        /*04e4*/ 	.word	0x00000000
        /*04e8*/ 	.word	0x00000000
        /*04ec*/ 	.short	0x0101
        /*04ee*/ 	.byte	0xff
	.zero		1


	//   ....[64]....
        /*04f0*/ 	.word	0x00002bc0
        /*04f4*/ 	.word	0x000000ff
        /*04f8*/ 	.word	0x000000d0
        /*04fc*/ 	.short	0x0106
        /*04fe*/ 	.byte	0x05
	.zero		1


	//   ....[65]....
        /*0500*/ 	.word	0x00002be0
        /*0504*/ 	.word	0x000000ff
        /*0508*/ 	.word	0x000000d0
        /*050c*/ 	.short	0x010a
        /*050e*/ 	.byte	0x05
	.zero		1


	//   ....[66]....
        /*0510*/ 	.word	0x00002c70
        /*0514*/ 	.word	0x000000ff
        /*0518*/ 	.word	0x000000d0
        /*051c*/ 	.short	0x0106
        /*051e*/ 	.byte	0x04
	.zero		1


	//   ....[67]....
        /*0520*/ 	.word	0x00002cb0
        /*0524*/ 	.word	0x00000000
        /*0528*/ 	.word	0x000000d0
        /*052c*/ 	.short	0x010a
        /*052e*/ 	.byte	0xff
	.zero		1


	//   ....[68]....
        /*0530*/ 	.word	0x000031f0
        /*0534*/ 	.word	0x00000000
        /*0538*/ 	.word	0x000000c0
        /*053c*/ 	.short	0x010a
        /*053e*/ 	.byte	0xff
	.zero		1


	//   ....[69]....
        /*0540*/ 	.word	0x00003300
        /*0544*/ 	.word	0x00000003
        /*0548*/ 	.word	0x00000000
        /*054c*/ 	.short	0x0101
        /*054e*/ 	.byte	0xff
	.zero		1


	//   ....[70]....
        /*0550*/ 	.word	0x00003310
        /*0554*/ 	.word	0x000000ff
        /*0558*/ 	.word	0x00000000
        /*055c*/ 	.short	0x010a
        /*055e*/ 	.byte	0x06
	.zero		1


	//   ....[71]....
        /*0560*/ 	.word	0x00003330
        /*0564*/ 	.word	0x000000ff
        /*0568*/ 	.word	0x00000100
        /*056c*/ 	.short	0x010a
        /*056e*/ 	.byte	0x07
	.zero		1


	//   ....[72]....
        /*0570*/ 	.word	0x00003400
        /*0574*/ 	.word	0x000000ff
        /*0578*/ 	.word	0x00000000
        /*057c*/ 	.short	0x010a
        /*057e*/ 	.byte	0x06
	.zero		1


	//   ....[73]....
        /*0580*/ 	.word	0x00003530
        /*0584*/ 	.word	0x000000ff
        /*0588*/ 	.word	0x00000000
        /*058c*/ 	.short	0x010a
        /*058e*/ 	.byte	0x1a
	.zero		1


	//   ....[74]....
        /*0590*/ 	.word	0x000037d0
        /*0594*/ 	.word	0x000000ff
        /*0598*/ 	.word	0x00000000
        /*059c*/ 	.short	0x010a
        /*059e*/ 	.byte	0x06
	.zero		1


	//   ....[75]....
        /*05a0*/ 	.word	0x00003860
        /*05a4*/ 	.word	0x000000ff
        /*05a8*/ 	.word	0x00000000
        /*05ac*/ 	.short	0x010a
        /*05ae*/ 	.byte	0x06
	.zero		1


	//   ....[76]....
        /*05b0*/ 	.word	0x000038f0
        /*05b4*/ 	.word	0x000000ff
        /*05b8*/ 	.word	0x00000000
        /*05bc*/ 	.short	0x010a
        /*05be*/ 	.byte	0x06
	.zero		1


	//   ....[77]....
        /*05c0*/ 	.word	0x00003980
        /*05c4*/ 	.word	0x000000ff
        /*05c8*/ 	.word	0x00000000
        /*05cc*/ 	.short	0x010a
        /*05ce*/ 	.byte	0x07
	.zero		1


	//   ....[78]....
        /*05d0*/ 	.word	0x00003dc0
        /*05d4*/ 	.word	0x00000000
        /*05d8*/ 	.word	0x000000c0
        /*05dc*/ 	.short	0x010a
        /*05de*/ 	.byte	0xff
	.zero		1


	//   ....[79]....
        /*05e0*/ 	.word	0x00003e80
        /*05e4*/ 	.word	0x00000000
        /*05e8*/ 	.word	0x00000000
        /*05ec*/ 	.short	0x0101
        /*05ee*/ 	.byte	0xff
	.zero		1


	//   ....[80]....
        /*05f0*/ 	.word	0x000041a0
        /*05f4*/ 	.word	0x000000ff
        /*05f8*/ 	.word	0x000000b8
        /*05fc*/ 	.short	0x010a
        /*05fe*/ 	.byte	0x06
	.zero		1


	//   ....[81]....
        /*0600*/ 	.word	0x000043c0
        /*0604*/ 	.word	0x000000ff
        /*0608*/ 	.word	0x00000098
        /*060c*/ 	.short	0x010a
        /*060e*/ 	.byte	0x0f
	.zero		1


	//   ....[82]....
        /*0610*/ 	.word	0x000045c0
        /*0614*/ 	.word	0x000000ff
        /*0618*/ 	.word	0x00000080
        /*061c*/ 	.short	0x010b
        /*061e*/ 	.byte	0x0f
	.zero		1


	//   ....[83]....
        /*0620*/ 	.word	0x00004610
        /*0624*/ 	.word	0x000000ff
        /*0628*/ 	.word	0x00000000
        /*062c*/ 	.short	0x0101
        /*062e*/ 	.byte	0x10
	.zero		1


	//   ....[84]....
        /*0630*/ 	.word	0x00004650
        /*0634*/ 	.word	0x000000ff
        /*0638*/ 	.word	0x00000098
        /*063c*/ 	.short	0x010a
        /*063e*/ 	.byte	0x07
	.zero		1


	//   ....[85]....
        /*0640*/ 	.word	0x00004890
        /*0644*/ 	.word	0x000000ff
        /*0648*/ 	.word	0x00000080
        /*064c*/ 	.short	0x010b
        /*064e*/ 	.byte	0x07
	.zero		1


	//   ....[86]....
        /*0650*/ 	.word	0x00004900
        /*0654*/ 	.word	0x000000ff
        /*0658*/ 	.word	0x00000000
        /*065c*/ 	.short	0x0101
        /*065e*/ 	.byte	0x0f
	.zero		1


	//   ....[87]....
        /*0660*/ 	.word	0x00004950
        /*0664*/ 	.word	0x000000ff
        /*0668*/ 	.word	0x00000000
        /*066c*/ 	.short	0x010a
        /*066e*/ 	.byte	0x04
	.zero		1


	//   ....[88]....
        /*0670*/ 	.word	0x000049e0
        /*0674*/ 	.word	0x000000ff
        /*0678*/ 	.word	0x00000000
        /*067c*/ 	.short	0x010a
        /*067e*/ 	.byte	0x04
	.zero		1


	//   ....[89]....
        /*0680*/ 	.word	0x00004a80
        /*0684*/ 	.word	0x00000000
        /*0688*/ 	.word	0x00000000
        /*068c*/ 	.short	0x010a
        /*068e*/ 	.byte	0xff
	.zero		1


	//   ....[90]....
        /*0690*/ 	.word	0x00004e30
        /*0694*/ 	.word	0x00000000
        /*0698*/ 	.word	0x000000c0
        /*069c*/ 	.short	0x010a
        /*069e*/ 	.byte	0xff
	.zero		1


	//   ....[91]....
        /*06a0*/ 	.word	0x00004f40
        /*06a4*/ 	.word	0x00000000
        /*06a8*/ 	.word	0x00000000
        /*06ac*/ 	.short	0x0101
        /*06ae*/ 	.byte	0xff
	.zero		1


	//   ....[92]....
        /*06b0*/ 	.word	0x000059a0
        /*06b4*/ 	.word	0x00000000
        /*06b8*/ 	.word	0x00000080
        /*06bc*/ 	.short	0x010a
        /*06be*/ 	.byte	0xff
	.zero		1


	//   ....[93]....
        /*06c0*/ 	.word	0x00005b60
        /*06c4*/ 	.word	0x00000045
        /*06c8*/ 	.word	0x000000e0
        /*06cc*/ 	.short	0x010a
        /*06ce*/ 	.byte	0xff
	.zero		1


	//   ....[94]....
        /*06d0*/ 	.word	0x00005c60
        /*06d4*/ 	.word	0x00000000
        /*06d8*/ 	.word	0x00000080
        /*06dc*/ 	.short	0x010a
        /*06de*/ 	.byte	0xff
	.zero		1


	//   ....[95]....
        /*06e0*/ 	.word	0x00005d90
        /*06e4*/ 	.word	0x00000045
        /*06e8*/ 	.word	0x000000e0
        /*06ec*/ 	.short	0x010a
        /*06ee*/ 	.byte	0xff
	.zero		1


	//   ....[96]....
        /*06f0*/ 	.word	0x000068a0
        /*06f4*/ 	.word	0x00000000
        /*06f8*/ 	.word	0x00000000
        /*06fc*/ 	.short	0x0101
        /*06fe*/ 	.byte	0xff
	.zero		1


	//   ....[97]....
        /*0700*/ 	.word	0x000068b0
        /*0704*/ 	.word	0x00000003
        /*0708*/ 	.word	0x00000080
        /*070c*/ 	.short	0x010a
        /*070e*/ 	.byte	0xff
	.zero		1


	//   ....[98]....
        /*0710*/ 	.word	0x00006980
        /*0714*/ 	.word	0x00000003
        /*0718*/ 	.word	0x00000080
        /*071c*/ 	.short	0x010a
        /*071e*/ 	.byte	0xff
	.zero		1


	//   ....[99]....
        /*0720*/ 	.word	0x00006cd0
        /*0724*/ 	.word	0x000000ff
        /*0728*/ 	.word	0x00000000
        /*072c*/ 	.short	0x0101
        /*072e*/ 	.byte	0x05
	.zero		1


	//   ....[100]....
        /*0730*/ 	.word	0x00007620
        /*0734*/ 	.word	0x00000000
        /*0738*/ 	.word	0x00000000
        /*073c*/ 	.short	0x0101
        /*073e*/ 	.byte	0xff
	.zero		1


	//   ....[101]....
        /*0740*/ 	.word	0x000078b0
        /*0744*/ 	.word	0x000000ff
        /*0748*/ 	.word	0x00000000
        /*074c*/ 	.short	0x0101
        /*074e*/ 	.byte	0x04
	.zero		1


	//   ....[102]....
        /*0750*/ 	.word	0x000078d0
        /*0754*/ 	.word	0x00000002
        /*0758*/ 	.word	0x00000130
        /*075c*/ 	.short	0x010a
        /*075e*/ 	.byte	0xff
	.zero		1


	//   ....[103]....
        /*0760*/ 	.word	0x00007930
        /*0764*/ 	.word	0x00000002
        /*0768*/ 	.word	0x00000040
        /*076c*/ 	.short	0x010a
        /*076e*/ 	.byte	0xff
	.zero		1


	//   ....[104]....
        /*0770*/ 	.word	0x00007990
        /*0774*/ 	.word	0x00000002
        /*0778*/ 	.word	0x00000040
        /*077c*/ 	.short	0x010a
        /*077e*/ 	.byte	0xff
	.zero		1


	//   ....[105]....
        /*0780*/ 	.word	0x000079e0
        /*0784*/ 	.word	0x00000002
        /*0788*/ 	.word	0x000000c0
        /*078c*/ 	.short	0x010a
        /*078e*/ 	.byte	0xff
	.zero		1


	//   ....[106]....
        /*0790*/ 	.word	0x00007a40
        /*0794*/ 	.word	0x00000000
        /*0798*/ 	.word	0x00000000
        /*079c*/ 	.short	0x010a
        /*079e*/ 	.byte	0xff
	.zero		1


	//   ....[107]....
        /*07a0*/ 	.word	0x00007aa0
        /*07a4*/ 	.word	0x00000000
        /*07a8*/ 	.word	0x00000000
        /*07ac*/ 	.short	0x010a
        /*07ae*/ 	.byte	0xff
	.zero		1


	//   ....[108]....
        /*07b0*/ 	.word	0x00007b00
        /*07b4*/ 	.word	0x00000000
        /*07b8*/ 	.word	0x00000000
        /*07bc*/ 	.short	0x010a
        /*07be*/ 	.byte	0xff
	.zero		1


	//   ....[109]....
        /*07c0*/ 	.word	0x00007b60
        /*07c4*/ 	.word	0x00000000
        /*07c8*/ 	.word	0x00000000
        /*07cc*/ 	.short	0x010a
        /*07ce*/ 	.byte	0xff
	.zero		1


	//   ....[110]....
        /*07d0*/ 	.word	0x00007bc0
        /*07d4*/ 	.word	0x00000000
        /*07d8*/ 	.word	0x00000000
        /*07dc*/ 	.short	0x010a
        /*07de*/ 	.byte	0xff
	.zero		1


	//   ....[111]....
        /*07e0*/ 	.word	0x00007c20
        /*07e4*/ 	.word	0x00000000
        /*07e8*/ 	.word	0x00000000
        /*07ec*/ 	.short	0x010a
        /*07ee*/ 	.byte	0xff
	.zero		1


	//   ....[112]....
        /*07f0*/ 	.word	0x00007c80
        /*07f4*/ 	.word	0x00000000
        /*07f8*/ 	.word	0x00000000
        /*07fc*/ 	.short	0x010a
        /*07fe*/ 	.byte	0xff
	.zero		1


	//   ....[113]....
        /*0800*/ 	.word	0x00007cd0
        /*0804*/ 	.word	0x00000000
        /*0808*/ 	.word	0x00000120
        /*080c*/ 	.short	0x010a
        /*080e*/ 	.byte	0xff
	.zero		1


	//   ....[114]....
        /*0810*/ 	.word	0x00007d30
        /*0814*/ 	.word	0x00000000
        /*0818*/ 	.word	0x000000d0
        /*081c*/ 	.short	0x010a
        /*081e*/ 	.byte	0xff
	.zero		1


	//   ....[115]....
        /*0820*/ 	.word	0x00007d80
        /*0824*/ 	.word	0x00000000
        /*0828*/ 	.word	0x000000c0
        /*082c*/ 	.short	0x010a
        /*082e*/ 	.byte	0xff
	.zero		1


	//   ....[116]....
        /*0830*/ 	.word	0x00007de0
        /*0834*/ 	.word	0x00000000
        /*0838*/ 	.word	0x000000d0
        /*083c*/ 	.short	0x010a
        /*083e*/ 	.byte	0xff
	.zero		1


	//   ....[117]....
        /*0840*/ 	.word	0x00007e30
        /*0844*/ 	.word	0x00000000
        /*0848*/ 	.word	0x000000c0
        /*084c*/ 	.short	0x010a
        /*084e*/ 	.byte	0xff
	.zero		1


	//   ....[118]....
        /*0850*/ 	.word	0x00007e90
        /*0854*/ 	.word	0x00000002
        /*0858*/ 	.word	0x00000100
        /*085c*/ 	.short	0x010a
        /*085e*/ 	.byte	0xff
	.zero		1


	//   ....[119]....
        /*0860*/ 	.word	0x00007ef0
        /*0864*/ 	.word	0x00000000
        /*0868*/ 	.word	0x00000000
        /*086c*/ 	.short	0x010a
        /*086e*/ 	.byte	0xff
	.zero		1


	//   ....[120]....
        /*0870*/ 	.word	0x00007f50
        /*0874*/ 	.word	0x00000000
        /*0878*/ 	.word	0x00000000
        /*087c*/ 	.short	0x010a
        /*087e*/ 	.byte	0xff
	.zero		1


	//   ....[121]....
        /*0880*/ 	.word	0x00007fb0
        /*0884*/ 	.word	0x00000000
        /*0888*/ 	.word	0x00000000
        /*088c*/ 	.short	0x010a
        /*088e*/ 	.byte	0xff
	.zero		1


	//   ....[122]....
        /*0890*/ 	.word	0x00008010
        /*0894*/ 	.word	0x00000000
        /*0898*/ 	.word	0x00000000
        /*089c*/ 	.short	0x010a
        /*089e*/ 	.byte	0xff
	.zero		1


	//   ....[123]....
        /*08a0*/ 	.word	0x00008070
        /*08a4*/ 	.word	0x00000000
        /*08a8*/ 	.word	0x00000000
        /*08ac*/ 	.short	0x010a
        /*08ae*/ 	.byte	0xff
	.zero		1


	//   ....[124]....
        /*08b0*/ 	.word	0x000080c0
        /*08b4*/ 	.word	0x00000000
        /*08b8*/ 	.word	0x000000c0
        /*08bc*/ 	.short	0x010a
        /*08be*/ 	.byte	0xff
	.zero		1


	//   ....[125]....
        /*08c0*/ 	.word	0x00008120
        /*08c4*/ 	.word	0x00000000
        /*08c8*/ 	.word	0x000000b8
        /*08cc*/ 	.short	0x010a
        /*08ce*/ 	.byte	0xff
	.zero		1


	//   ....[126]....
        /*08d0*/ 	.word	0x00008180
        /*08d4*/ 	.word	0x00000000
        /*08d8*/ 	.word	0x00000098
        /*08dc*/ 	.short	0x010a
        /*08de*/ 	.byte	0xff
	.zero		1


	//   ....[127]....
        /*08e0*/ 	.word	0x000081e0
        /*08e4*/ 	.word	0x00000000
        /*08e8*/ 	.word	0x00000098
        /*08ec*/ 	.short	0x010a
        /*08ee*/ 	.byte	0xff
	.zero		1


	//   ....[128]....
        /*08f0*/ 	.word	0x00008240
        /*08f4*/ 	.word	0x00000000
        /*08f8*/ 	.word	0x00000000
        /*08fc*/ 	.short	0x010a
        /*08fe*/ 	.byte	0xff
	.zero		1


	//   ....[129]....
        /*0900*/ 	.word	0x000082a0
        /*0904*/ 	.word	0x00000000
        /*0908*/ 	.word	0x00000000
        /*090c*/ 	.short	0x010a
        /*090e*/ 	.byte	0xff
	.zero		1


	//   ....[130]....
        /*0910*/ 	.word	0x000082f0
        /*0914*/ 	.word	0x00000000
        /*0918*/ 	.word	0x000000c0
        /*091c*/ 	.short	0x010a
        /*091e*/ 	.byte	0xff
	.zero		1


	//   ....[131]....
        /*0920*/ 	.word	0x00008340
        /*0924*/ 	.word	0x00000000
        /*0928*/ 	.word	0x00000080
        /*092c*/ 	.short	0x010a
        /*092e*/ 	.byte	0xff
	.zero		1


	//   ....[132]....
        /*0930*/ 	.word	0x00008390
        /*0934*/ 	.word	0x00000045
        /*0938*/ 	.word	0x000000e0
        /*093c*/ 	.short	0x010a
        /*093e*/ 	.byte	0xff
	.zero		1


	//   ....[133]....
        /*0940*/ 	.word	0x000083e0
        /*0944*/ 	.word	0x00000003
        /*0948*/ 	.word	0x00000080
        /*094c*/ 	.short	0x010a
        /*094e*/ 	.byte	0xff
	.zero		1


	//----- nvinfo : EIATTR_NUM_MBARRIERS
	.align		4
.L_47:
        /*0950*/ 	.byte	0x03, 0x38
        /*0952*/ 	.short	0x0028


	//----- nvinfo : EIATTR_EXIT_INSTR_OFFSETS
	.align		4
        /*0954*/ 	.byte	0x04, 0x1c
        /*0956*/ 	.short	(.L_49 - .L_48)


	//   ....[0]....
.L_48:
        /*0958*/ 	.word	0x00002790


	//   ....[1]....
        /*095c*/ 	.word	0x00002c80


	//   ....[2]....
        /*0960*/ 	.word	0x00002ce0


	//   ....[3]....
        /*0964*/ 	.word	0x00003be0


	//   ....[4]....
        /*0968*/ 	.word	0x00004ab0


	//   ....[5]....
        /*096c*/ 	.word	0x00004af0


	//   ....[6]....
        /*0970*/ 	.word	0x000077b0


	//   ....[7]....
        /*0974*/ 	.word	0x00007820


	//   ....[8]....
        /*0978*/ 	.word	0x00007850


	//   ....[9]....
        /*097c*/ 	.word	0x000078c0


	//----- nvinfo : EIATTR_MAX_THREADS
	.align		4
.L_49:
        /*0980*/ 	.byte	0x04, 0x05
        /*0982*/ 	.short	(.L_51 - .L_50)
.L_50:
        /*0984*/ 	.word	0x00000100
        /*0988*/ 	.word	0x00000001
        /*098c*/ 	.word	0x00000001


	//----- nvinfo : EIATTR_CRS_STACK_SIZE
	.align		4
.L_51:
        /*0990*/ 	.byte	0x04, 0x1e
        /*0992*/ 	.short	(.L_53 - .L_52)
.L_52:
        /*0994*/ 	.word	0x00000000


	//----- nvinfo : EIATTR_CBANK_PARAM_SIZE
	.align		4
.L_53:
        /*0998*/ 	.byte	0x03, 0x19
        /*099a*/ 	.short	0x0800


	//----- nvinfo : EIATTR_PARAM_CBANK
	.align		4
        /*099c*/ 	.byte	0x04, 0x0a
        /*099e*/ 	.short	(.L_55 - .L_54)
	.align		4
.L_54:
        /*09a0*/ 	.word	index@(.nv.constant0._ZN7cutlass13device_kernelINS_4gemm6kernel13GemmUniversalIN4cute5tupleIJiiiiEEENS1_10collective13CollectiveMmaINS1_35MainloopSm100TmaUmmaWarpSpecializedILi8ELi2ELi4ENS5_IJNS4_1CILi1EEESB_SB_EEEEENS5_IJNSA_ILi128EEENSA_ILi64EEESF_EEENS_6half_tENS5_IJlSB_lEEESH_SI_NS4_8TiledMMAINS4_8MMA_AtomIJNS4_20SM100_MMA_F16BF16_SSISH_SH_fLi128ELi64ELNS4_4UMMA5MajorE0ELSN_0ELNSM_7ScaleInE0ELSO_0EEEEEENS4_6LayoutISC_NS5_IJNSA_ILi0EEESS_SS_EEEEENS5_IJNS4_10UnderscoreESV_SV_EEEEENS4_13SM90_TMA_LOADENS4_14ComposedLayoutINS4_7SwizzleILi3ELi4ELi3EEENS4_18smem_ptr_flag_bitsILi16EEENSR_INS5_IJNSA_ILi8EEESF_EEENS5_IJSF_SB_EEEEEEEvNS4_8identityESY_S18_vS19_EENS_8epilogue10collective18CollectiveEpilogueINS1B_23Sm100TmaWarpSpecializedILi3ELi2ELi32ELb1ELb0EEEJSG_NS5_IJNSR_ISE_SB_EENSR_INSA_ILi32EEESB_EEEEESH_SI_SH_SI_NS1B_6fusion15FusionCallbacksIS1F_NS1K_17LinCombPerRowBiasISH_fSH_SH_fLi8ELNS_15FloatRoundStyleE2EEESG_S1J_JEEENS4_5SM1004TMEM4LOAD26SM100_TMEM_LOAD_32dp32b32xESY_NSZ_INS10_ILi2ELi4ELi3EEES13_NSR_INS5_IJS14_S1H_EEENS5_IJS1H_SB_EEEEEEENS4_39AutoVectorizingCopyWithAssumedAlignmentILi128EEENS4_14SM90_TMA_STOREES1Y_S20_S20_EEEvvEEEEvNT_6ParamsE)
        /*09a4*/ 	.short	0x0380
        /*09a6*/ 	.short	0x0800


	//----- nvinfo : EIATTR_SW_WAR
	.align		4
.L_55:
        /*09a8*/ 	.byte	0x04, 0x36
        /*09aa*/ 	.short	(.L_57 - .L_56)
.L_56:
        /*09ac*/ 	.word	0x00000008
.L_57:


//--------------------- .nv.callgraph             --------------------------
	.section	.nv.callgraph,"",@"SHT_CUDA_CALLGRAPH"
	.align	4
	.sectionentsize	8
	.align		4
        /*0000*/ 	.word	0x00000000
	.align		4
        /*0004*/ 	.word	0xffffffff
	.align		4
        /*0008*/ 	.word	index@(_ZN7cutlass13device_kernelINS_4gemm6kernel13GemmUniversalIN4cute5tupleIJiiiiEEENS1_10collective13CollectiveMmaINS1_35MainloopSm100TmaUmmaWarpSpecializedILi8ELi2ELi4ENS5_IJNS4_1CILi1EEESB_SB_EEEEENS5_IJNSA_ILi128EEENSA_ILi64EEESF_EEENS_6half_tENS5_IJlSB_lEEESH_SI_NS4_8TiledMMAINS4_8MMA_AtomIJNS4_20SM100_MMA_F16BF16_SSISH_SH_fLi128ELi64ELNS4_4UMMA5MajorE0ELSN_0ELNSM_7ScaleInE0ELSO_0EEEEEENS4_6LayoutISC_NS5_IJNSA_ILi0EEESS_SS_EEEEENS5_IJNS4_10UnderscoreESV_SV_EEEEENS4_13SM90_TMA_LOADENS4_14ComposedLayoutINS4_7SwizzleILi3ELi4ELi3EEENS4_18smem_ptr_flag_bitsILi16EEENSR_INS5_IJNSA_ILi8EEESF_EEENS5_IJSF_SB_EEEEEEEvNS4_8identityESY_S18_vS19_EENS_8epilogue10collective18CollectiveEpilogueINS1B_23Sm100TmaWarpSpecializedILi3ELi2ELi32ELb1ELb0EEEJSG_NS5_IJNSR_ISE_SB_EENSR_INSA_ILi32EEESB_EEEEESH_SI_SH_SI_NS1B_6fusion15FusionCallbacksIS1F_NS1K_17LinCombPerRowBiasISH_fSH_SH_fLi8ELNS_15FloatRoundStyleE2EEESG_S1J_JEEENS4_5SM1004TMEM4LOAD26SM100_TMEM_LOAD_32dp32b32xESY_NSZ_INS10_ILi2ELi4ELi3EEES13_NSR_INS5_IJS14_S1H_EEENS5_IJS1H_SB_EEEEEEENS4_39AutoVectorizingCopyWithAssumedAlignmentILi128EEENS4_14SM90_TMA_STOREES1Y_S20_S20_EEEvvEEEEvNT_6ParamsE)
	.align		4
        /*000c*/ 	.word	index@(__assertfail)
	.align		4
        /*0010*/ 	.word	0x00000000
	.align		4
        /*0014*/ 	.word	0xfffffffe
	.align		4
        /*0018*/ 	.word	0x00000000
	.align		4
        /*001c*/ 	.word	0xfffffffd
	.align		4
        /*0020*/ 	.word	0x00000000
	.align		4
        /*0024*/ 	.word	0xfffffffc


//--------------------- .nv.constant4             --------------------------
	.section	.nv.constant4,"a",@progbits
	.align	8
	.align		8
.nv.constant4:
        /*0000*/ 	.dword	__assertfail
	.align		8
        /*0008*/ 	.dword	__unnamed_1
	.align		8
        /*0010*/ 	.dword	__unnamed_2
	.align		8
        /*0018*/ 	.dword	_ZN39_INTERNAL_51fc4856_4_k_cu_9f464528_30094cuda3std3__45__cpo5beginE
	.align		8
        /*0020*/ 	.dword	_ZN39_INTERNAL_51fc4856_4_k_cu_9f464528_30094cuda3std3__45__cpo3endE
	.align		8
        /*0028*/ 	.dword	_ZN39_INTERNAL_51fc4856_4_k_cu_9f464528_30094cuda3std3__45__cpo6cbeginE
	.align		8
        /*0030*/ 	.dword	_ZN39_INTERNAL_51fc4856_4_k_cu_9f464528_30094cuda3std3__45__cpo4cendE
	.align		8
        /*0038*/ 	.dword	_ZN39_INTERNAL_51fc4856_4_k_cu_9f464528_30094cuda3std3__441_GLOBAL__N__51fc4856_4_k_cu_9f464528_30096ignoreE
	.align		8
        /*0040*/ 	.dword	_ZN39_INTERNAL_51fc4856_4_k_cu_9f464528_30094cuda3std3__419piecewise_constructE
	.align		8
        /*0048*/ 	.dword	_ZN39_INTERNAL_51fc4856_4_k_cu_9f464528_30094cuda3std3__48in_placeE
	.align		8
        /*0050*/ 	.dword	_ZN39_INTERNAL_51fc4856_4_k_cu_9f464528_30094cuda3std6ranges3__45__cpo4swapE
	.align		8
        /*0058*/ 	.dword	_ZN39_INTERNAL_51fc4856_4_k_cu_9f464528_30094cuda3std6ranges3__45__cpo9iter_moveE
	.align		8
        /*0060*/ 	.dword	_ZN39_INTERNAL_51fc4856_4_k_cu_9f464528_30094cute7productE
	.align		8
        /*0068*/ 	.dword	_ZN39_INTERNAL_51fc4856_4_k_cu_9f464528_30094cute1_E
	.align		8
        /*0070*/ 	.dword	$str$25
	.align		8
        /*0078*/ 	.dword	$str$26
	.align		8
        /*0080*/ 	.dword	$str$27
	.align		8
        /*0088*/ 	.dword	$str$28


//--------------------- .text._ZN7cutlass13device_kernelINS_4gemm6kernel13GemmUniversalIN4cute5tupleIJiiiiEEENS1_10collective13CollectiveMmaINS1_35MainloopSm100TmaUmmaWarpSpecializedILi8ELi2ELi4ENS5_IJNS4_1CILi1EEESB_SB_EEEEENS5_IJNSA_ILi128EEENSA_ILi64EEESF_EEENS_6half_tENS5_IJlSB_lEEESH_SI_NS4_8TiledMMAINS4_8MMA_AtomIJNS4_20SM100_MMA_F16BF16_SSISH_SH_fLi128ELi64ELNS4_4UMMA5MajorE0ELSN_0ELNSM_7ScaleInE0ELSO_0EEEEEENS4_6LayoutISC_NS5_IJNSA_ILi0EEESS_SS_EEEEENS5_IJNS4_10UnderscoreESV_SV_EEEEENS4_13SM90_TMA_LOADENS4_14ComposedLayoutINS4_7SwizzleILi3ELi4ELi3EEENS4_18smem_ptr_flag_bitsILi16EEENSR_INS5_IJNSA_ILi8EEESF_EEENS5_IJSF_SB_EEEEEEEvNS4_8identityESY_S18_vS19_EENS_8epilogue10collective18CollectiveEpilogueINS1B_23Sm100TmaWarpSpecializedILi3ELi2ELi32ELb1ELb0EEEJSG_NS5_IJNSR_ISE_SB_EENSR_INSA_ILi32EEESB_EEEEESH_SI_SH_SI_NS1B_6fusion15FusionCallbacksIS1F_NS1K_17LinCombPerRowBiasISH_fSH_SH_fLi8ELNS_15FloatRoundStyleE2EEESG_S1J_JEEENS4_5SM1004TMEM4LOAD26SM100_TMEM_LOAD_32dp32b32xESY_NSZ_INS10_ILi2ELi4ELi3EEES13_NSR_INS5_IJS14_S1H_EEENS5_IJS1H_SB_EEEEEEENS4_39AutoVectorizingCopyWithAssumedAlignmentILi128EEENS4_14SM90_TMA_STOREES1Y_S20_S20_EEEvvEEEEvNT_6ParamsE --------------------------
	.section	.text._ZN7cutlass13device_kernelINS_4gemm6kernel13GemmUniversalIN4cute5tupleIJiiiiEEENS1_10collective13CollectiveMmaINS1_35MainloopSm100TmaUmmaWarpSpecializedILi8ELi2ELi4ENS5_IJNS4_1CILi1EEESB_SB_EEEEENS5_IJNSA_ILi128EEENSA_ILi64EEESF_EEENS_6half_tENS5_IJlSB_lEEESH_SI_NS4_8TiledMMAINS4_8MMA_AtomIJNS4_20SM100_MMA_F16BF16_SSISH_SH_fLi128ELi64ELNS4_4UMMA5MajorE0ELSN_0ELNSM_7ScaleInE0ELSO_0EEEEEENS4_6LayoutISC_NS5_IJNSA_ILi0EEESS_SS_EEEEENS5_IJNS4_10UnderscoreESV_SV_EEEEENS4_13SM90_TMA_LOADENS4_14ComposedLayoutINS4_7SwizzleILi3ELi4ELi3EEENS4_18smem_ptr_flag_bitsILi16EEENSR_INS5_IJNSA_ILi8EEESF_EEENS5_IJSF_SB_EEEEEEEvNS4_8identityESY_S18_vS19_EENS_8epilogue10collective18CollectiveEpilogueINS1B_23Sm100TmaWarpSpecializedILi3ELi2ELi32ELb1ELb0EEEJSG_NS5_IJNSR_ISE_SB_EENSR_INSA_ILi32EEESB_EEEEESH_SI_SH_SI_NS1B_6fusion15FusionCallbacksIS1F_NS1K_17LinCombPerRowBiasISH_fSH_SH_fLi8ELNS_15FloatRoundStyleE2EEESG_S1J_JEEENS4_5SM1004TMEM4LOAD26SM100_TMEM_LOAD_32dp32b32xESY_NSZ_INS10_ILi2ELi4ELi3EEES13_NSR_INS5_IJS14_S1H_EEENS5_IJS1H_SB_EEEEEEENS4_39AutoVectorizingCopyWithAssumedAlignmentILi128EEENS4_14SM90_TMA_STOREES1Y_S20_S20_EEEvvEEEEvNT_6ParamsE,"ax",@progbits
	.align	128
.text._ZN7cutlass13device_kernelINS_4gemm6kernel13GemmUniversalIN4cute5tupleIJiiiiEEENS1_10collective13CollectiveMmaINS1_35MainloopSm100TmaUmmaWarpSpecializedILi8ELi2ELi4ENS5_IJNS4_1CILi1EEESB_SB_EEEEENS5_IJNSA_ILi128EEENSA_ILi64EEESF_EEENS_6half_tENS5_IJlSB_lEEESH_SI_NS4_8TiledMMAINS4_8MMA_AtomIJNS4_20SM100_MMA_F16BF16_SSISH_SH_fLi128ELi64ELNS4_4UMMA5MajorE0ELSN_0ELNSM_7ScaleInE0ELSO_0EEEEEENS4_6LayoutISC_NS5_IJNSA_ILi0EEESS_SS_EEEEENS5_IJNS4_10UnderscoreESV_SV_EEEEENS4_13SM90_TMA_LOADENS4_14ComposedLayoutINS4_7SwizzleILi3ELi4ELi3EEENS4_18smem_ptr_flag_bitsILi16EEENSR_INS5_IJNSA_ILi8EEESF_EEENS5_IJSF_SB_EEEEEEEvNS4_8identityESY_S18_vS19_EENS_8epilogue10collective18CollectiveEpilogueINS1B_23Sm100TmaWarpSpecializedILi3ELi2ELi32ELb1ELb0EEEJSG_NS5_IJNSR_ISE_SB_EENSR_INSA_ILi32EEESB_EEEEESH_SI_SH_SI_NS1B_6fusion15FusionCallbacksIS1F_NS1K_17LinCombPerRowBiasISH_fSH_SH_fLi8ELNS_15FloatRoundStyleE2EEESG_S1J_JEEENS4_5SM1004TMEM4LOAD26SM100_TMEM_LOAD_32dp32b32xESY_NSZ_INS10_ILi2ELi4ELi3EEES13_NSR_INS5_IJS14_S1H_EEENS5_IJS1H_SB_EEEEEEENS4_39AutoVectorizingCopyWithAssumedAlignmentILi128EEENS4_14SM90_TMA_STOREES1Y_S20_S20_EEEvvEEEEvNT_6ParamsE:
        .type           _ZN7cutlass13device_kernelINS_4gemm6kernel13GemmUniversalIN4cute5tupleIJiiiiEEENS1_10collective13CollectiveMmaINS1_35MainloopSm100TmaUmmaWarpSpecializedILi8ELi2ELi4ENS5_IJNS4_1CILi1EEESB_SB_EEEEENS5_IJNSA_ILi128EEENSA_ILi64EEESF_EEENS_6half_tENS5_IJlSB_lEEESH_SI_NS4_8TiledMMAINS4_8MMA_AtomIJNS4_20SM100_MMA_F16BF16_SSISH_SH_fLi128ELi64ELNS4_4UMMA5MajorE0ELSN_0ELNSM_7ScaleInE0ELSO_0EEEEEENS4_6LayoutISC_NS5_IJNSA_ILi0EEESS_SS_EEEEENS5_IJNS4_10UnderscoreESV_SV_EEEEENS4_13SM90_TMA_LOADENS4_14ComposedLayoutINS4_7SwizzleILi3ELi4ELi3EEENS4_18smem_ptr_flag_bitsILi16EEENSR_INS5_IJNSA_ILi8EEESF_EEENS5_IJSF_SB_EEEEEEEvNS4_8identityESY_S18_vS19_EENS_8epilogue10collective18CollectiveEpilogueINS1B_23Sm100TmaWarpSpecializedILi3ELi2ELi32ELb1ELb0EEEJSG_NS5_IJNSR_ISE_SB_EENSR_INSA_ILi32EEESB_EEEEESH_SI_SH_SI_NS1B_6fusion15FusionCallbacksIS1F_NS1K_17LinCombPerRowBiasISH_fSH_SH_fLi8ELNS_15FloatRoundStyleE2EEESG_S1J_JEEENS4_5SM1004TMEM4LOAD26SM100_TMEM_LOAD_32dp32b32xESY_NSZ_INS10_ILi2ELi4ELi3EEES13_NSR_INS5_IJS14_S1H_EEENS5_IJS1H_SB_EEEEEEENS4_39AutoVectorizingCopyWithAssumedAlignmentILi128EEENS4_14SM90_TMA_STOREES1Y_S20_S20_EEEvvEEEEvNT_6ParamsE,@function
        .size           _ZN7cutlass13device_kernelINS_4gemm6kernel13GemmUniversalIN4cute5tupleIJiiiiEEENS1_10collective13CollectiveMmaINS1_35MainloopSm100TmaUmmaWarpSpecializedILi8ELi2ELi4ENS5_IJNS4_1CILi1EEESB_SB_EEEEENS5_IJNSA_ILi128EEENSA_ILi64EEESF_EEENS_6half_tENS5_IJlSB_lEEESH_SI_NS4_8TiledMMAINS4_8MMA_AtomIJNS4_20SM100_MMA_F16BF16_SSISH_SH_fLi128ELi64ELNS4_4UMMA5MajorE0ELSN_0ELNSM_7ScaleInE0ELSO_0EEEEEENS4_6LayoutISC_NS5_IJNSA_ILi0EEESS_SS_EEEEENS5_IJNS4_10UnderscoreESV_SV_EEEEENS4_13SM90_TMA_LOADENS4_14ComposedLayoutINS4_7SwizzleILi3ELi4ELi3EEENS4_18smem_ptr_flag_bitsILi16EEENSR_INS5_IJNSA_ILi8EEESF_EEENS5_IJSF_SB_EEEEEEEvNS4_8identityESY_S18_vS19_EENS_8epilogue10collective18CollectiveEpilogueINS1B_23Sm100TmaWarpSpecializedILi3ELi2ELi32ELb1ELb0EEEJSG_NS5_IJNSR_ISE_SB_EENSR_INSA_ILi32EEESB_EEEEESH_SI_SH_SI_NS1B_6fusion15FusionCallbacksIS1F_NS1K_17LinCombPerRowBiasISH_fSH_SH_fLi8ELNS_15FloatRoundStyleE2EEESG_S1J_JEEENS4_5SM1004TMEM4LOAD26SM100_TMEM_LOAD_32dp32b32xESY_NSZ_INS10_ILi2ELi4ELi3EEES13_NSR_INS5_IJS14_S1H_EEENS5_IJS1H_SB_EEEEEEENS4_39AutoVectorizingCopyWithAssumedAlignmentILi128EEENS4_14SM90_TMA_STOREES1Y_S20_S20_EEEvvEEEEvNT_6ParamsE,(.L_x_167 - _ZN7cutlass13device_kernelINS_4gemm6kernel13GemmUniversalIN4cute5tupleIJiiiiEEENS1_10collective13CollectiveMmaINS1_35MainloopSm100TmaUmmaWarpSpecializedILi8ELi2ELi4ENS5_IJNS4_1CILi1EEESB_SB_EEEEENS5_IJNSA_ILi128EEENSA_ILi64EEESF_EEENS_6half_tENS5_IJlSB_lEEESH_SI_NS4_8TiledMMAINS4_8MMA_AtomIJNS4_20SM100_MMA_F16BF16_SSISH_SH_fLi128ELi64ELNS4_4UMMA5MajorE0ELSN_0ELNSM_7ScaleInE0ELSO_0EEEEEENS4_6LayoutISC_NS5_IJNSA_ILi0EEESS_SS_EEEEENS5_IJNS4_10UnderscoreESV_SV_EEEEENS4_13SM90_TMA_LOADENS4_14ComposedLayoutINS4_7SwizzleILi3ELi4ELi3EEENS4_18smem_ptr_flag_bitsILi16EEENSR_INS5_IJNSA_ILi8EEESF_EEENS5_IJSF_SB_EEEEEEEvNS4_8identityESY_S18_vS19_EENS_8epilogue10collective18CollectiveEpilogueINS1B_23Sm100TmaWarpSpecializedILi3ELi2ELi32ELb1ELb0EEEJSG_NS5_IJNSR_ISE_SB_EENSR_INSA_ILi32EEESB_EEEEESH_SI_SH_SI_NS1B_6fusion15FusionCallbacksIS1F_NS1K_17LinCombPerRowBiasISH_fSH_SH_fLi8ELNS_15FloatRoundStyleE2EEESG_S1J_JEEENS4_5SM1004TMEM4LOAD26SM100_TMEM_LOAD_32dp32b32xESY_NSZ_INS10_ILi2ELi4ELi3EEES13_NSR_INS5_IJS14_S1H_EEENS5_IJS1H_SB_EEEEEEENS4_39AutoVectorizingCopyWithAssumedAlignmentILi128EEENS4_14SM90_TMA_STOREES1Y_S20_S20_EEEvvEEEEvNT_6ParamsE)
        .other          _ZN7cutlass13device_kernelINS_4gemm6kernel13GemmUniversalIN4cute5tupleIJiiiiEEENS1_10collective13CollectiveMmaINS1_35MainloopSm100TmaUmmaWarpSpecializedILi8ELi2ELi4ENS5_IJNS4_1CILi1EEESB_SB_EEEEENS5_IJNSA_ILi128EEENSA_ILi64EEESF_EEENS_6half_tENS5_IJlSB_lEEESH_SI_NS4_8TiledMMAINS4_8MMA_AtomIJNS4_20SM100_MMA_F16BF16_SSISH_SH_fLi128ELi64ELNS4_4UMMA5MajorE0ELSN_0ELNSM_7ScaleInE0ELSO_0EEEEEENS4_6LayoutISC_NS5_IJNSA_ILi0EEESS_SS_EEEEENS5_IJNS4_10UnderscoreESV_SV_EEEEENS4_13SM90_TMA_LOADENS4_14ComposedLayoutINS4_7SwizzleILi3ELi4ELi3EEENS4_18smem_ptr_flag_bitsILi16EEENSR_INS5_IJNSA_ILi8EEESF_EEENS5_IJSF_SB_EEEEEEEvNS4_8identityESY_S18_vS19_EENS_8epilogue10collective18CollectiveEpilogueINS1B_23Sm100TmaWarpSpecializedILi3ELi2ELi32ELb1ELb0EEEJSG_NS5_IJNSR_ISE_SB_EENSR_INSA_ILi32EEESB_EEEEESH_SI_SH_SI_NS1B_6fusion15FusionCallbacksIS1F_NS1K_17LinCombPerRowBiasISH_fSH_SH_fLi8ELNS_15FloatRoundStyleE2EEESG_S1J_JEEENS4_5SM1004TMEM4LOAD26SM100_TMEM_LOAD_32dp32b32xESY_NSZ_INS10_ILi2ELi4ELi3EEES13_NSR_INS5_IJS14_S1H_EEENS5_IJS1H_SB_EEEEEEENS4_39AutoVectorizingCopyWithAssumedAlignmentILi128EEENS4_14SM90_TMA_STOREES1Y_S20_S20_EEEvvEEEEvNT_6ParamsE,@"STO_CUDA_ENTRY STV_DEFAULT"
_ZN7cutlass13device_kernelINS_4gemm6kernel13GemmUniversalIN4cute5tupleIJiiiiEEENS1_10collective13CollectiveMmaINS1_35MainloopSm100TmaUmmaWarpSpecializedILi8ELi2ELi4ENS5_IJNS4_1CILi1EEESB_SB_EEEEENS5_IJNSA_ILi128EEENSA_ILi64EEESF_EEENS_6half_tENS5_IJlSB_lEEESH_SI_NS4_8TiledMMAINS4_8MMA_AtomIJNS4_20SM100_MMA_F16BF16_SSISH_SH_fLi128ELi64ELNS4_4UMMA5MajorE0ELSN_0ELNSM_7ScaleInE0ELSO_0EEEEEENS4_6LayoutISC_NS5_IJNSA_ILi0EEESS_SS_EEEEENS5_IJNS4_10UnderscoreESV_SV_EEEEENS4_13SM90_TMA_LOADENS4_14ComposedLayoutINS4_7SwizzleILi3ELi4ELi3EEENS4_18smem_ptr_flag_bitsILi16EEENSR_INS5_IJNSA_ILi8EEESF_EEENS5_IJSF_SB_EEEEEEEvNS4_8identityESY_S18_vS19_EENS_8epilogue10collective18CollectiveEpilogueINS1B_23Sm100TmaWarpSpecializedILi3ELi2ELi32ELb1ELb0EEEJSG_NS5_IJNSR_ISE_SB_EENSR_INSA_ILi32EEESB_EEEEESH_SI_SH_SI_NS1B_6fusion15FusionCallbacksIS1F_NS1K_17LinCombPerRowBiasISH_fSH_SH_fLi8ELNS_15FloatRoundStyleE2EEESG_S1J_JEEENS4_5SM1004TMEM4LOAD26SM100_TMEM_LOAD_32dp32b32xESY_NSZ_INS10_ILi2ELi4ELi3EEES13_NSR_INS5_IJS14_S1H_EEENS5_IJS1H_SB_EEEEEEENS4_39AutoVectorizingCopyWithAssumedAlignmentILi128EEENS4_14SM90_TMA_STOREES1Y_S20_S20_EEEvvEEEEvNT_6ParamsE:
[----:B------:R-:W1:Y:S01]  /*0000*/  LDC R1, c[0x0][0x37c] ;  /* 0x0000df00ff017b82 */ /* 0x000e620000000800 */
[----:B------:R-:W2:Y:S01]  /*0010*/  S2R R104, SR_TID.X ;  /* 0x0000000000687919 */ /* 0x000ea20000002100 */
[----:B------:R-:W3:Y:S01]  /*0020*/  LDCU.64 UR6, c[0x0][0x890] ;  /* 0x00011200ff0677ac */ /* 0x000ee20008000a00 */
[----:B------:R-:W-:Y:S01]  /*0030*/  PRMT R98, RZ, 0x7610, R98 ;  /* 0x00007610ff627816 */ /* 0x000fe20000000062 */
[----:B------:R-:W4:Y:S01]  /*0040*/  LDCU.64 UR46, c[0x0][0x358] ;  /* 0x00006b00ff2e77ac */ /* 0x000f220008000a00 */
[----:B------:R-:W-:Y:S02]  /*0050*/  ELECT P5, URZ, PT ;  /* 0x0000000000ff782f */ /* 0x000fe400038a0000 */
[----:B---3--:R-:W-:-:S04]  /*0060*/  ISETP.NE.U32.AND P0, PT, RZ, UR6, PT ;  /* 0x00000006ff007c0c */ /* 0x008fc8000bf05070 */
[----:B------:R-:W-:Y:S02]  /*0070*/  ISETP.NE.AND.EX P1, PT, RZ, UR7, PT, P0 ;  /* 0x00000007ff007c0c */ /* 0x000fe4000bf25300 */
[----:B--2---:R-:W-:-:S05]  /*0080*/  SHF.R.U32.HI R103, RZ, 0x5, R104 ;  /* 0x00000005ff677819 */ /* 0x004fca0000011668 */
[----:B------:R-:W2:Y:S02]  /*0090*/  SHFL.IDX PT, R0, R103, RZ, 0x1f ;  /* 0x00001fff67007589 */ /* 0x000ea400000e0000 */
[----:B--2---:R-:W-:-:S04]  /*00a0*/  R2UR UR8, R0 ;  /* 0x00000000000872ca */ /* 0x004fc800000e0000 */
[----:B-1--4-:R-:W-:Y:S05]  /*00b0*/  @P1 BRA `(.L_x_0) ;  /* 0x00000000002c1947 */ /* 0x012fea0003800000 */
[----:B------:R-:W1:Y:S02]  /*00c0*/  LDCU.64 UR4, c[0x0][0x888] ;  /* 0x00011100ff0477ac */ /* 0x000e640008000a00 */
[----:B-1----:R-:W-:-:S04]  /*00d0*/  UISETP.NE.U32.AND UP0, UPT, UR4, URZ, UPT ;  /* 0x000000ff0400728c */ /* 0x002fc8000bf05070 */
[----:B------:R-:W-:-:S09]  /*00e0*/  UISETP.NE.AND.EX UP0, UPT, UR5, URZ, UPT, UP0 ;  /* 0x000000ff0500728c */ /* 0x000fd2000bf05300 */
[----:B------:R-:W-:Y:S05]  /*00f0*/  BRA.U !UP0, `(.L_x_1) ;  /* 0x0000000108107547 */ /* 0x000fea000b800000 */
[----:B------:R-:W1:Y:S02]  /*0100*/  LDC.64 R48, c[0x0][0x888] ;  /* 0x00022200ff307b82 */ /* 0x000e640000000a00 */
[----:B-1----:R1:W5:Y:S01]  /*0110*/  LDG.E R48, desc[UR46][R48.64] ;  /* 0x0000002e30307981 */ /* 0x002362000c1e1900 */
[----:B------:R-:W-:Y:S01]  /*0120*/  HFMA2 R98, -RZ, RZ, 0, 5.9604644775390625e-08 ;  /* 0x00000001ff627431 */ /* 0x000fe200000001ff */
[----:B------:R-:W-:Y:S05]  /*0130*/  BRA `(.L_x_0) ;  /* 0x00000000000c7947 */ /* 0x000fea0003800000 */
.L_x_1:
[----:B------:R-:W1:Y:S01]  /*0140*/  LDCU UR4, c[0x0][0x880] ;  /* 0x00011000ff0477ac */ /* 0x000e620008000800 */
[----:B------:R-:W-:Y:S01]  /*0150*/  HFMA2 R98, -RZ, RZ, 0, 5.9604644775390625e-08 ;  /* 0x00000001ff627431 */ /* 0x000fe200000001ff */
[----:B-1----:R-:W-:-:S07]  /*0160*/  MOV R48, UR4 ;  /* 0x0000000400307c02 */ /* 0x002fce0008000f00 */
.L_x_0:
[----:B------:R-:W2:Y:S02]  /*0170*/  LDCU.64 UR4, c[0x0][0x8b0] ;  /* 0x00011600ff0477ac */ /* 0x000ea40008000a00 */
[----:B--2---:R-:W-:-:S04]  /*0180*/  UISETP.NE.U32.AND UP0, UPT, UR4, URZ, UPT ;  /* 0x000000ff0400728c */ /* 0x004fc8000bf05070 */
[----:B------:R-:W-:-:S09]  /*0190*/  UISETP.NE.AND.EX UP0, UPT, UR5, URZ, UPT, UP0 ;  /* 0x000000ff0500728c */ /* 0x000fd2000bf05300 */
[----:B------:R-:W-:Y:S05]  /*01a0*/  BRA.U UP0, `(.L_x_2) ;  /* 0x0000000100247547 */ /* 0x000fea000b800000 */
[----:B------:R-:W2:Y:S02]  /*01b0*/  LDCU.64 UR4, c[0x0][0x8a8] ;  /* 0x00011500ff0477ac */ /* 0x000ea40008000a00 */
[----:B--2---:R-:W-:-:S04]  /*01c0*/  UISETP.NE.U32.AND UP0, UPT, UR4, URZ, UPT ;  /* 0x000000ff0400728c */ /* 0x004fc8000bf05070 */
[----:B------:R-:W-:-:S09]  /*01d0*/  UISETP.NE.AND.EX UP0, UPT, UR5, URZ, UPT, UP0 ;  /* 0x000000ff0500728c */ /* 0x000fd2000bf05300 */
[----:B------:R-:W-:Y:S05]  /*01e0*/  BRA.U !UP0, `(.L_x_3) ;  /* 0x00000001080c7547 */ /* 0x000fea000b800000 */
[----:B------:R-:W2:Y:S02]  /*01f0*/  LDC.64 R2, c[0x0][0x8a8] ;  /* 0x00022a00ff027b82 */ /* 0x000ea40000000a00 */
[----:B--2---:R2:W5:Y:S01]  /*0200*/  LDG.E R47, desc[UR46][R2.64] ;  /* 0x0000002e022f7981 */ /* 0x004562000c1e1900 */
[----:B------:R-:W-:Y:S05]  /*0210*/  BRA `(.L_x_2) ;  /* 0x0000000000087947 */ /* 0x000fea0003800000 */
.L_x_3:
[----:B------:R-:W2:Y:S02]  /*0220*/  LDCU UR4, c[0x0][0x8a0] ;  /* 0x00011400ff0477ac */ /* 0x000ea40008000800 */
[----:B--2---:R-:W-:Y:S02]  /*0230*/  MOV R47, UR4 ;  /* 0x00000004002f7c02 */ /* 0x004fe40008000f00 */
.L_x_2:
[----:B------:R-:W-:Y:S01]  /*0240*/  IMAD.U32 R0, RZ, RZ, UR8 ;  /* 0x00000008ff007e24 */ /* 0x000fe2000f8e00ff */
[----:B------:R-:W-:Y:S04]  /*0250*/  BSSY.RECONVERGENT B0, `(.L_x_4) ;  /* 0x000000c000007945 */ /* 0x000fe80003800200 */
[C---:B------:R-:W-:Y:S02]  /*0260*/  ISETP.NE.OR P2, PT, R0.reuse, 0x1, !P5 ;  /* 0x000000010000780c */ /* 0x040fe40006f45670 */
[----:B------:R-:W-:-:S11]  /*0270*/  ISETP.NE.OR P1, PT, R0, 0x3, !P5 ;  /* 0x000000030000780c */ /* 0x000fd60006f25670 */
[----:B------:R-:W-:Y:S05]  /*0280*/  @P2 BRA `(.L_x_5) ;  /* 0x0000000000202947 */ /* 0x000fea0003800000 */
[----:B------:R-:W3:Y:S02]  /*0290*/  LDCU.64 UR4, c[0x0][0x348] ;  /* 0x00006900ff0477ac */ /* 0x000ee40008000a00 */
[----:B---3--:R-:W-:Y:S02]  /*02a0*/  UIADD3 UR10, UP1, UPT, UR4, 0x80, URZ ;  /* 0x00000080040a7890 */ /* 0x008fe4000ff3e0ff */
[----:B------:R-:W-:Y:S02]  /*02b0*/  UIADD3 UR4, UP0, UPT, UR4, 0x180, URZ ;  /* 0x0000018004047890 */ /* 0x000fe4000ff1e0ff */
[----:B------:R-:W-:Y:S02]  /*02c0*/  UIADD3.X UR11, UPT, UPT, URZ, UR5, URZ, UP1, !UPT ;  /* 0x00000005ff0b7290 */ /* 0x000fe40008ffe4ff */
[----:B------:R-:W-:-:S07]  /*02d0*/  UIADD3.X UR5, UPT, UPT, URZ, UR5, URZ, UP0, !UPT ;  /* 0x00000005ff057290 */ /* 0x000fce00087fe4ff */
[----:B------:R3:W-:Y:S02]  /*02e0*/  UTMACCTL.PF [UR10] ;  /* 0x000000000a0079b9 */ /* 0x0007e40008040000 */
[----:B------:R3:W-:Y:S02]  /*02f0*/  UTMACCTL.PF [UR4] ;  /* 0x00000000040079b9 */ /* 0x0007e40008040000 */
[----:B---3--:R-:W-:Y:S01]  /*0300*/  NOP ;  /* 0x0000000000007918 */ /* 0x008fe20000000000 */
.L_x_5:
[----:B------:R-:W-:Y:S05]  /*0310*/  BSYNC.RECONVERGENT B0 ;  /* 0x0000000000007941 */ /* 0x000fea0003800200 */
.L_x_4:
[----:B------:R-:W-:Y:S04]  /*0320*/  BSSY.RECONVERGENT B0, `(.L_x_6) ;  /* 0x000000a000007945 */ /* 0x000fe80003800200 */
        /* <DEDUP_REMOVED lines=9> */
.L_x_7:
[----:B------:R-:W-:Y:S05]  /*03c0*/  BSYNC.RECONVERGENT B0 ;  /* 0x0000000000007941 */ /* 0x000fea0003800200 */
.L_x_6:
[----:B------:R-:W3:Y:S01]  /*03d0*/  LDCU.64 UR4, c[0x0][0x888] ;  /* 0x00011100ff0477ac */ /* 0x000ee20008000a00 */
[----:B------:R-:W-:Y:S01]  /*03e0*/  ISETP.NE.AND.EX P0, PT, RZ, UR7, PT, P0 ;  /* 0x00000007ff007c0c */ /* 0x000fe2000bf05300 */
[----:B------:R-:W-:Y:S02]  /*03f0*/  UPLOP3.LUT UP1, UPT, UPT, UPT, UPT, 0x80, 0x8 ;  /* 0x000000000008789c */ /* 0x000fe40003f2f070 */
[----:B---3--:R-:W-:-:S04]  /*0400*/  UISETP.NE.U32.AND UP4, UPT, UR4, URZ, UPT ;  /* 0x000000ff0400728c */ /* 0x008fc8000bf85070 */
[----:B------:R-:W-:-:S06]  /*0410*/  UISETP.NE.AND.EX UP4, UPT, UR5, URZ, UPT, UP4 ;  /* 0x000000ff0500728c */ /* 0x000fcc000bf85340 */
[----:B------:R-:W-:-:S13]  /*0420*/  PLOP3.LUT P1, PT, PT, PT, UP4, 0x80, 0x8 ;  /* 0x000000000008781c */ /* 0x000fda0003f2f048 */
[----:B------:R-:W-:Y:S05]  /*0430*/  @P1 BRA P0, `(.L_x_8) ;  /* 0x0000000000201947 */ /* 0x000fea0000000000 */
[----:B------:R-:W-:Y:S01]  /*0440*/  UISETP.NE.U32.AND UP1, UPT, UR6, URZ, UPT ;  /* 0x000000ff0600728c */ /* 0x000fe2000bf25070 */
[----:B-----5:R-:W-:Y:S01]  /*0450*/  FSETP.NEU.AND P0, PT, R48, RZ, PT ;  /* 0x000000ff3000720b */ /* 0x020fe20003f0d000 */
[----:B------:R-:W-:Y:S02]  /*0460*/  USEL UR4, URZ, 0xffffffff, UP4 ;  /* 0xffffffffff047887 */ /* 0x000fe4000a000000 */
[----:B------:R-:W-:-:S10]  /*0470*/  UISETP.NE.AND.EX UP1, UPT, UR7, URZ, UPT, UP1 ;  /* 0x000000ff0700728c */ /* 0x000fd4000bf25310 */
[----:B------:R-:W-:Y:S01]  /*0480*/  VOTEU.ANY UP0, P0 ;  /* 0x0000000000ff7886 */ /* 0x000fe20000000100 */
[----:B------:R-:W-:-:S04]  /*0490*/  @!UP1 USEL UR4, URZ, 0xffffffff, UP0 ;  /* 0xffffffffff049887 */ /* 0x000fc80008000000 */
[----:B------:R-:W-:-:S04]  /*04a0*/  ULOP3.LUT UR4, UR4, 0x1, URZ, 0xc0, !UPT ;  /* 0x0000000104047892 */ /* 0x000fc8000f8ec0ff */
[----:B------:R-:W-:-:S11]  /*04b0*/  UISETP.NE.U32.AND UP1, UPT, UR4, 0x1, UPT ;  /* 0x000000010400788c */ /* 0x000fd6000bf25070 */
.L_x_8:
[----:B--2---:R-:W2:Y:S01]  /*04c0*/  SHFL.IDX PT, R2, R103, RZ, 0x1f ;  /* 0x00001fff67027589 */ /* 0x004ea200000e0000 */
[----:B------:R-:W-:-:S04]  /*04d0*/  UISETP.NE.AND UP0, UPT, UR8, 0x2, UPT ;  /* 0x000000020800788c */ /* 0x000fc8000bf05270 */
[----:B------:R-:W-:Y:S01]  /*04e0*/  USEL UR14, URZ, 0x1, UP0 ;  /* 0x00000001ff0e7887 */ /* 0x000fe20008000000 */
[----:B--2---:R-:W-:-:S13]  /*04f0*/  ISETP.NE.AND P0, PT, R2, RZ, PT ;  /* 0x000000ff0200720c */ /* 0x004fda0003f05270 */
[----:B------:R-:W-:Y:S05]  /*0500*/  @P0 BRA `(.L_x_9) ;  /* 0x0000000000680947 */ /* 0x000fea0003800000 */
[----:B------:R-:W2:Y:S01]  /*0510*/  S2UR UR5, SR_CgaCtaId ;  /* 0x00000000000579c3 */ /* 0x000ea20000008800 */
[----:B------:R-:W-:Y:S01]  /*0520*/  UMOV UR6, 0x400 ;  /* 0x0000040000067882 */ /* 0x000fe20000000000 */
[----:B------:R-:W-:Y:S01]  /*0530*/  UMOV UR4, 0x1 ;  /* 0x0000000100047882 */ /* 0x000fe20000000000 */
[----:B------:R-:W-:Y:S01]  /*0540*/  ELECT P0, URZ, PT ;  /* 0x0000000000ff782f */ /* 0x000fe20003800000 */
[----:B--2---:R-:W-:Y:S02]  /*0550*/  ULEA UR5, UR5, UR6, 0x18 ;  /* 0x0000000605057291 */ /* 0x004fe4000f8ec0ff */
[----:B------:R-:W-:-:S04]  /*0560*/  UIADD3 UR6, UPT, UPT, -UR4, 0x100000, URZ ;  /* 0x0010000004067890 */ /* 0x000fc8000fffe1ff */
[----:B------:R-:W-:Y:S02]  /*0570*/  USHF.L.U32 UR7, UR6, 0xb, URZ ;  /* 0x0000000b06077899 */ /* 0x000fe400080006ff */
[----:B------:R-:W-:Y:S01]  /*0580*/  USHF.L.U32 UR6, UR6, 0x1, URZ ;  /* 0x0000000106067899 */ /* 0x000fe200080006ff */
[----:B------:R-:W2:Y:S11]  /*0590*/  FENCE.VIEW.ASYNC.S ;  /* 0x00000000000073c6 */ /* 0x000eb60000000000 */
[----:B--2---:R2:W3:Y:S01]  /*05a0*/  SYNCS.EXCH.64 URZ, [UR5], UR6 ;  /* 0x0000000605ff75b2 */ /* 0x0044e20008000100 */
[----:B------:R2:W4:Y:S01]  /*05b0*/  SYNCS.EXCH.64 URZ, [UR5+0x40], UR6 ;  /* 0x0000400605ff75b2 */ /* 0x0005220008000100 */
[----:B------:R2:W1:Y:S01]  /*05c0*/  SYNCS.EXCH.64 URZ, [UR5+0x8], UR6 ;  /* 0x0000080605ff75b2 */ /* 0x0004620008000100 */
        /* <DEDUP_REMOVED lines=12> */
[----:B------:R2:W1:Y:S02]  /*0690*/  SYNCS.EXCH.64 URZ, [UR5+0x78], UR6 ;  /* 0x0000780605ff75b2 */ /* 0x0004640008000100 */
[----:B--2---:R-:W-:Y:S01]  /*06a0*/  NOP ;  /* 0x0000000000007918 */ /* 0x004fe20000000000 */
.L_x_9:
[----:B------:R-:W2:Y:S01]  /*06b0*/  SHFL.IDX PT, R2, R103, RZ, 0x1f ;  /* 0x00001fff67027589 */ /* 0x000ea200000e0000 */
[----:B------:R-:W-:Y:S01]  /*06c0*/  NOP ;  /* 0x0000000000007918 */ /* 0x000fe20000000000 */
[----:B--2---:R-:W-:-:S13]  /*06d0*/  ISETP.NE.AND P0, PT, R2, 0x1, PT ;  /* 0x000000010200780c */ /* 0x004fda0003f05270 */
[----:B------:R-:W-:Y:S05]  /*06e0*/  @P0 BRA `(.L_x_10) ;  /* 0x0000000000500947 */ /* 0x000fea0003800000 */
[----:B------:R-:W2:Y:S01]  /*06f0*/  S2UR UR6, SR_CgaCtaId ;  /* 0x00000000000679c3 */ /* 0x000ea20000008800 */
[----:B------:R-:W-:Y:S01]  /*0700*/  UMOV UR7, 0x400 ;  /* 0x0000040000077882 */ /* 0x000fe20000000000 */
[----:B------:R-:W-:Y:S01]  /*0710*/  UMOV UR5, 0x20 ;  /* 0x0000002000057882 */ /* 0x000fe20000000000 */
[----:B------:R-:W-:Y:S01]  /*0720*/  UMOV UR4, 0x80 ;  /* 0x0000008000047882 */ /* 0x000fe20000000000 */
[----:B------:R-:W-:-:S04]  /*0730*/  UIADD3 UR10, UPT, UPT, -UR5, 0x100000, URZ ;  /* 0x00100000050a7890 */ /* 0x000fc8000fffe1ff */
[----:B------:R-:W-:Y:S02]  /*0740*/  USHF.L.U32 UR11, UR10, 0xb, URZ ;  /* 0x0000000b0a0b7899 */ /* 0x000fe400080006ff */
[----:B------:R-:W-:Y:S02]  /*0750*/  USHF.L.U32 UR10, UR10, 0x1, URZ ;  /* 0x000000010a0a7899 */ /* 0x000fe400080006ff */
[----:B------:R-:W-:-:S04]  /*0760*/  UIADD3 UR4, UPT, UPT, -UR4, 0x100000, URZ ;  /* 0x0010000004047890 */ /* 0x000fc8000fffe1ff */
[----:B------:R-:W-:Y:S02]  /*0770*/  USHF.L.U32 UR5, UR4, 0xb, URZ ;  /* 0x0000000b04057899 */ /* 0x000fe400080006ff */
[----:B------:R-:W-:Y:S01]  /*0780*/  USHF.L.U32 UR4, UR4, 0x1, URZ ;  /* 0x0000000104047899 */ /* 0x000fe200080006ff */
[----:B------:R-:W-:Y:S01]  /*0790*/  ELECT P0, URZ, PT ;  /* 0x0000000000ff782f */ /* 0x000fe20003800000 */
[----:B--2---:R-:W-:Y:S01]  /*07a0*/  ULEA UR6, UR6, UR7, 0x18 ;  /* 0x0000000706067291 */ /* 0x004fe2000f8ec0ff */
[----:B------:R-:W2:Y:S11]  /*07b0*/  FENCE.VIEW.ASYNC.S ;  /* 0x00000000000073c6 */ /* 0x000eb60000000000 */
[----:B--2---:R2:W1:Y:S01]  /*07c0*/  SYNCS.EXCH.64 URZ, [UR6+0x80], UR10 ;  /* 0x0000800a06ff75b2 */ /* 0x0044620008000100 */
[----:B------:R2:W1:Y:S01]  /*07d0*/  SYNCS.EXCH.64 URZ, [UR6+0x98], UR4 ;  /* 0x0000980406ff75b2 */ /* 0x0004620008000100 */
[----:B------:R2:W1:Y:S01]  /*07e0*/  SYNCS.EXCH.64 URZ, [UR6+0x88], UR10 ;  /* 0x0000880a06ff75b2 */ /* 0x0004620008000100 */
[----:B------:R2:W1:Y:S01]  /*07f0*/  SYNCS.EXCH.64 URZ, [UR6+0xa0], UR4 ;  /* 0x0000a00406ff75b2 */ /* 0x0004620008000100 */
[----:B------:R2:W1:Y:S01]  /*0800*/  SYNCS.EXCH.64 URZ, [UR6+0x90], UR10 ;  /* 0x0000900a06ff75b2 */ /* 0x0004620008000100 */
[----:B------:R2:W1:Y:S01]  /*0810*/  SYNCS.EXCH.64 URZ, [UR6+0xa8], UR4 ;  /* 0x0000a80406ff75b2 */ /* 0x0004620008000100 */
[----:B------:R-:W-:Y:S01]  /*0820*/  NOP ;  /* 0x0000000000007918 */ /* 0x000fe20000000000 */
.L_x_10:
[----:B------:R-:W3:Y:S01]  /*0830*/  SHFL.IDX PT, R2, R103, RZ, 0x1f ;  /* 0x00001fff67027589 */ /* 0x000ee200000e0000 */
[----:B------:R-:W-:Y:S01]  /*0840*/  NOP ;  /* 0x0000000000007918 */ /* 0x000fe20000000000 */
[----:B---3--:R-:W-:-:S13]  /*0850*/  ISETP.NE.AND P0, PT, R2, 0x3, PT ;  /* 0x000000030200780c */ /* 0x008fda0003f05270 */
[----:B------:R-:W-:Y:S05]  /*0860*/  @P0 BRA `(.L_x_11) ;  /* 0x0000000000300947 */ /* 0x000fea0003800000 */
[----:B--2---:R-:W2:Y:S01]  /*0870*/  S2UR UR5, SR_CgaCtaId ;  /* 0x00000000000579c3 */ /* 0x004ea20000008800 */
        /* <DEDUP_REMOVED lines=8> */
[----:B--2---:R3:W2:Y:S01]  /*0900*/  SYNCS.EXCH.64 URZ, [UR5+0xb0], UR6 ;  /* 0x0000b00605ff75b2 */ /* 0x0046a20008000100 */
[----:B------:R3:W1:Y:S02]  /*0910*/  SYNCS.EXCH.64 URZ, [UR5+0xb8], UR6 ;  /* 0x0000b80605ff75b2 */ /* 0x0006640008000100 */
[----:B---3--:R-:W-:Y:S01]  /*0920*/  NOP ;  /* 0x0000000000007918 */ /* 0x008fe20000000000 */
.L_x_11:
[----:B------:R-:W3:Y:S01]  /*0930*/  SHFL.IDX PT, R2, R103, RZ, 0x1f ;  /* 0x00001fff67027589 */ /* 0x000ee200000e0000 */
[----:B------:R-:W-:Y:S01]  /*0940*/  NOP ;  /* 0x0000000000007918 */ /* 0x000fe20000000000 */
[----:B---3--:R-:W-:-:S13]  /*0950*/  ISETP.NE.AND P0, PT, R2, 0x4, PT ;  /* 0x000000040200780c */ /* 0x008fda0003f05270 */
[----:B------:R-:W-:Y:S05]  /*0960*/  @P0 BRA `(.L_x_12) ;  /* 0x00000000004c0947 */ /* 0x000fea0003800000 */
[----:B--2---:R-:W2:Y:S01]  /*0970*/  S2UR UR5, SR_CgaCtaId ;  /* 0x00000000000579c3 */ /* 0x004ea20000008800 */
[----:B------:R-:W-:Y:S01]  /*0980*/  UMOV UR7, 0x100 ;  /* 0x0000010000077882 */ /* 0x000fe20000000000 */
[----:B------:R-:W-:Y:S01]  /*0990*/  UMOV UR6, 0x400 ;  /* 0x0000040000067882 */ /* 0x000fe20000000000 */
[----:B------:R-:W-:Y:S01]  /*09a0*/  USEL UR7, UR7, 0xe0, UP1 ;  /* 0x000000e007077887 */ /* 0x000fe20008800000 */
[----:B------:R-:W-:Y:S01]  /*09b0*/  UMOV UR4, 0x1 ;  /* 0x0000000100047882 */ /* 0x000fe20000000000 */
[----:B------:R-:W-:Y:S01]  /*09c0*/  ELECT P0, URZ, PT ;  /* 0x0000000000ff782f */ /* 0x000fe20003800000 */
[----:B------:R-:W-:-:S04]  /*09d0*/  UIADD3 UR10, UPT, UPT, -UR4, 0x100000, URZ ;  /* 0x00100000040a7890 */ /* 0x000fc8000fffe1ff */
[----:B------:R-:W-:Y:S02]  /*09e0*/  USHF.L.U32 UR11, UR10, 0xb, URZ ;  /* 0x0000000b0a0b7899 */ /* 0x000fe400080006ff */
[----:B------:R-:W-:Y:S02]  /*09f0*/  USHF.L.U32 UR10, UR10, 0x1, URZ ;  /* 0x000000010a0a7899 */ /* 0x000fe400080006ff */
[----:B--2---:R-:W-:Y:S02]  /*0a00*/  ULEA UR5, UR5, UR6, 0x18 ;  /* 0x0000000605057291 */ /* 0x004fe4000f8ec0ff */
[----:B------:R-:W-:-:S04]  /*0a10*/  UIADD3 UR6, UPT, UPT, -UR7, 0x100000, URZ ;  /* 0x0010000007067890 */ /* 0x000fc8000fffe1ff */
[----:B------:R-:W-:Y:S02]  /*0a20*/  USHF.L.U32 UR7, UR6, 0xb, URZ ;  /* 0x0000000b06077899 */ /* 0x000fe400080006ff */
[----:B------:R-:W-:Y:S01]  /*0a30*/  USHF.L.U32 UR6, UR6, 0x1, URZ ;  /* 0x0000000106067899 */ /* 0x000fe200080006ff */
[----:B------:R-:W2:Y:S03]  /*0a40*/  FENCE.VIEW.ASYNC.S ;  /* 0x00000000000073c6 */ /* 0x000ea60000000000 */
[----:B--2---:R3:W2:Y:S08]  /*0a50*/  SYNCS.EXCH.64 URZ, [UR5+0xc0], UR10 ;  /* 0x0000c00a05ff75b2 */ /* 0x0046b00008000100 */
[----:B------:R3:W1:Y:S01]  /*0a60*/  SYNCS.EXCH.64 URZ, [UR5+0xd0], UR6 ;  /* 0x0000d00605ff75b2 */ /* 0x0006620008000100 */
[----:B------:R3:W1:Y:S01]  /*0a70*/  SYNCS.EXCH.64 URZ, [UR5+0xc8], UR10 ;  /* 0x0000c80a05ff75b2 */ /* 0x0006620008000100 */
[----:B------:R3:W1:Y:S02]  /*0a80*/  SYNCS.EXCH.64 URZ, [UR5+0xd8], UR6 ;  /* 0x0000d80605ff75b2 */ /* 0x0006640008000100 */
[----:B---3--:R-:W-:Y:S01]  /*0a90*/  NOP ;  /* 0x0000000000007918 */ /* 0x008fe20000000000 */
.L_x_12:
[----:B------:R-:W3:Y:S01]  /*0aa0*/  SHFL.IDX PT, R2, R103, RZ, 0x1f ;  /* 0x00001fff67027589 */ /* 0x000ee200000e0000 */
[----:B------:R-:W-:Y:S01]  /*0ab0*/  NOP ;  /* 0x0000000000007918 */ /* 0x000fe20000000000 */
[----:B---3--:R-:W-:-:S13]  /*0ac0*/  ISETP.NE.AND P0, PT, R2, 0x5, PT ;  /* 0x000000050200780c */ /* 0x008fda0003f05270 */
[----:B------:R-:W-:Y:S05]  /*0ad0*/  @P0 BRA `(.L_x_13) ;  /* 0x0000000000580947 */ /* 0x000fea0003800000 */
[----:B--2---:R-:W2:Y:S01]  /*0ae0*/  S2UR UR6, SR_CgaCtaId ;  /* 0x00000000000679c3 */ /* 0x004ea20000008800 */
        /* <DEDUP_REMOVED lines=12> */
[----:B--2---:R3:W2:Y:S01]  /*0bb0*/  SYNCS.EXCH.64 URZ, [UR6+0xe0], UR10 ;  /* 0x0000e00a06ff75b2 */ /* 0x0046a20008000100 */
[----:B------:R3:W1:Y:S01]  /*0bc0*/  SYNCS.EXCH.64 URZ, [UR6+0x100], UR4 ;  /* 0x0001000406ff75b2 */ /* 0x0006620008000100 */
[----:B------:R3:W1:Y:S01]  /*0bd0*/  SYNCS.EXCH.64 URZ, [UR6+0xe8], UR10 ;  /* 0x0000e80a06ff75b2 */ /* 0x0006620008000100 */
[----:B------:R3:W1:Y:S01]  /*0be0*/  SYNCS.EXCH.64 URZ, [UR6+0x108], UR4 ;  /* 0x0001080406ff75b2 */ /* 0x0006620008000100 */
[----:B------:R3:W1:Y:S01]  /*0bf0*/  SYNCS.EXCH.64 URZ, [UR6+0xf0], UR10 ;  /* 0x0000f00a06ff75b2 */ /* 0x0006620008000100 */
[----:B------:R3:W1:Y:S01]  /*0c00*/  SYNCS.EXCH.64 URZ, [UR6+0x110], UR4 ;  /* 0x0001100406ff75b2 */ /* 0x0006620008000100 */
[----:B------:R3:W1:Y:S01]  /*0c10*/  SYNCS.EXCH.64 URZ, [UR6+0xf8], UR10 ;  /* 0x0000f80a06ff75b2 */ /* 0x0006620008000100 */
[----:B------:R3:W1:Y:S02]  /*0c20*/  SYNCS.EXCH.64 URZ, [UR6+0x118], UR4 ;  /* 0x0001180406ff75b2 */ /* 0x0006640008000100 */
[----:B---3--:R-:W-:Y:S01]  /*0c30*/  NOP ;  /* 0x0000000000007918 */ /* 0x008fe20000000000 */
.L_x_13:
        /* <DEDUP_REMOVED lines=14> */
[----:B------:R3:W1:Y:S01]  /*0d20*/  SYNCS.EXCH.64 URZ, [UR5+0x130], UR6 ;  /* 0x0001300605ff75b2 */ /* 0x0006620008000100 */
[----:B------:R3:W1:Y:S01]  /*0d30*/  SYNCS.EXCH.64 URZ, [UR5+0x128], UR6 ;  /* 0x0001280605ff75b2 */ /* 0x0006620008000100 */
[----:B------:R3:W1:Y:S02]  /*0d40*/  SYNCS.EXCH.64 URZ, [UR5+0x138], UR6 ;  /* 0x0001380605ff75b2 */ /* 0x0006640008000100 */
[----:B---3--:R-:W-:Y:S01]  /*0d50*/  NOP ;  /* 0x0000000000007918 */ /* 0x008fe20000000000 */
.L_x_14:
[----:B--2---:R-:W2:Y:S01]  /*0d60*/  S2UR UR5, SR_CTAID.X ;  /* 0x00000000000579c3 */ /* 0x004ea20000002500 */
[----:B------:R-:W-:-:S05]  /*0d70*/  CS2R.32 R97, SR_CgaSize ;  /* 0x0000000000617805 */ /* 0x000fca0000008a00 */
[----:B------:R-:W-:-:S05]  /*0d80*/  IMAD R97, R97, -0xa0, RZ ;  /* 0xffffff6061617824 */ /* 0x000fca00078e02ff */
[----:B------:R-:W-:-:S14]  /*0d90*/  R2UR UR7, R97 ;  /* 0x00000000610772ca */ /* 0x000fdc00000e0000 */
[----:B------:R-:W3:Y:S01]  /*0da0*/  LDCU UR7, c[0x0][UR7+0x2b0] ;  /* 0x00005600070777ac */ /* 0x000ee20008000800 */
[----:B------:R-:W-:Y:S01]  /*0db0*/  NOP ;  /* 0x0000000000007918 */ /* 0x000fe20000000000 */
[----:B------:R-:W-:-:S05]  /*0dc0*/  CS2R.32 R97, SR_CgaSize ;  /* 0x0000000000617805 */ /* 0x000fca0000008a00 */
[----:B------:R-:W-:-:S05]  /*0dd0*/  IMAD R97, R97, -0xa0, RZ ;  /* 0xffffff6061617824 */ /* 0x000fca00078e02ff */
[----:B------:R-:W-:-:S14]  /*0de0*/  R2UR UR6, R97 ;  /* 0x00000000610672ca */ /* 0x000fdc00000e0000 */
[----:B------:R-:W4:Y:S01]  /*0df0*/  LDCU UR6, c[0x0][UR6+0x2b4] ;  /* 0x00005680060677ac */ /* 0x000f220008000800 */
[----:B------:R-:W1:Y:S08]  /*0e00*/  S2UR UR4, SR_CTAID.Y ;  /* 0x00000000000479c3 */ /* 0x000e700000002600 */
[----:B------:R-:W4:Y:S01]  /*0e10*/  LDC R10, c[0x0][0xb24] ;  /* 0x0002c900ff0a7b82 */ /* 0x000f220000000800 */
[----:B--2---:R-:W-:-:S02]  /*0e20*/  I2FP.F32.U32 R97, UR5 ;  /* 0x0000000500617c45 */ /* 0x004fc40008201000 */
[----:B------:R-:W-:-:S05]  /*0e30*/  CS2R.32 R3, SR_CgaSize ;  /* 0x0000000000037805 */ /* 0x000fca0000008a00 */
[----:B------:R-:W-:-:S06]  /*0e40*/  IMAD R3, R3, -0xa0, RZ ;  /* 0xffffff6003037824 */ /* 0x000fcc00078e02ff */
[----:B------:R-:W2:Y:S01]  /*0e50*/  LDC R3, c[0x0][R3+0x2a0] ;  /* 0x0000a80003037b82 */ /* 0x000ea20000000800 */
[----:B------:R-:W-:Y:S01]  /*0e60*/  MOV R15, UR5 ;  /* 0x00000005000f7c02 */ /* 0x000fe20008000f00 */
[----:B---3--:R-:W-:Y:S01]  /*0e70*/  FMUL R97, R97, UR7 ;  /* 0x0000000761617c20 */ /* 0x008fe20008400000 */
[----:B-1----:R-:W-:Y:S02]  /*0e80*/  I2FP.F32.U32 R96, UR4 ;  /* 0x0000000400607c45 */ /* 0x002fe40008201000 */
[----:B------:R-:W-:-:S05]  /*0e90*/  CS2R.32 R2, SR_CgaSize ;  /* 0x0000000000027805 */ /* 0x000fca0000008a00 */
[----:B------:R-:W-:-:S06]  /*0ea0*/  IMAD R2, R2, -0xa0, RZ ;  /* 0xffffff6002027824 */ /* 0x000fcc00078e02ff */
[----:B------:R-:W1:Y:S01]  /*0eb0*/  LDC R2, c[0x0][R2+0x2a4] ;  /* 0x0000a90002027b82 */ /* 0x000e620000000800 */
[----:B------:R-:W-:Y:S01]  /*0ec0*/  MOV R14, UR4 ;  /* 0x00000004000e7c02 */ /* 0x000fe20008000f00 */
[----:B------:R-:W3:Y:S01]  /*0ed0*/  F2I.U32.TRUNC.NTZ R97, R97 ;  /* 0x0000006100617305 */ /* 0x000ee2000020f000 */
[----:B----4-:R-:W-:-:S05]  /*0ee0*/  FMUL R96, R96, UR6 ;  /* 0x0000000660607c20 */ /* 0x010fca0008400000 */
[----:B------:R-:W-:Y:S01]  /*0ef0*/  BAR.SYNC.DEFER_BLOCKING 0x0 ;  /* 0x0000000000007b1d */ /* 0x000fe20000010000 */
[----:B------:R-:W-:-:S05]  /*0f00*/  ISETP.GE.AND P0, PT, R10, 0x1, PT ;  /* 0x000000010a00780c */ /* 0x000fca0003f06270 */
[----:B------:R-:W4:Y:S02]  /*0f10*/  F2I.U32.TRUNC.NTZ R96, R96 ;  /* 0x0000006000607305 */ /* 0x000f24000020f000 */
[----:B------:R-:W1:Y:S01]  /*0f20*/  S2UR UR36, SR_CTAID.Z ;  /* 0x00000000002479c3 */ /* 0x000e620000002700 */
[----:B---3--:R-:W-:-:S05]  /*0f30*/  IADD3 R97, PT, PT, -R97, RZ, RZ ;  /* 0x000000ff61617210 */ /* 0x008fca0007ffe1ff */
[----:B--2---:R-:W-:Y:S01]  /*0f40*/  IMAD R97, R3, R97, UR5 ;  /* 0x0000000503617e24 */ /* 0x004fe2000f8e0261 */
[----:B----4-:R-:W-:-:S05]  /*0f50*/  IADD3 R96, PT, PT, -R96, RZ, RZ ;  /* 0x000000ff60607210 */ /* 0x010fca0007ffe1ff */
[----:B-1----:R-:W-:Y:S01]  /*0f60*/  IMAD R96, R2, R96, UR4 ;  /* 0x0000000402607e24 */ /* 0x002fe2000f8e0260 */
[----:B------:R-:W-:Y:S06]  /*0f70*/  @!P0 BRA `(.L_x_15) ;  /* 0x0000000000b88947 */ /* 0x000fec0003800000 */
[----:B------:R-:W1:Y:S01]  /*0f80*/  LDC.64 R4, c[0x0][0xb18] ;  /* 0x0002c600ff047b82 */ /* 0x000e620000000a00 */
[----:B------:R-:W-:-:S07]  /*0f90*/  ISETP.NE.AND P0, PT, R10, 0x1, PT ;  /* 0x000000010a00780c */ /* 0x000fce0003f05270 */
[----:B------:R-:W2:Y:S08]  /*0fa0*/  LDC R9, c[0x0][0xb0c] ;  /* 0x0002c300ff097b82 */ /* 0x000eb00000000800 */
[----:B------:R-:W3:Y:S08]  /*0fb0*/  LDC R12, c[0x0][0x370] ;  /* 0x0000dc00ff0c7b82 */ /* 0x000ef00000000800 */
[----:B------:R-:W4:Y:S01]  /*0fc0*/  LDC R11, c[0x0][0x374] ;  /* 0x0000dd00ff0b7b82 */ /* 0x000f220000000800 */
[----:B-1----:R-:W-:-:S07]  /*0fd0*/  ISETP.NE.AND P1, PT, R4, 0x1, PT ;  /* 0x000000010400780c */ /* 0x002fce0003f25270 */
[----:B------:R-:W3:Y:S01]  /*0fe0*/  LDC.64 R6, c[0x0][0xb10] ;  /* 0x0002c400ff067b82 */ /* 0x000ee20000000a00 */
[----:B--2---:R-:W-:-:S07]  /*0ff0*/  ISETP.NE.AND P2, PT, R9, 0x1, PT ;  /* 0x000000010900780c */ /* 0x004fce0003f45270 */
[----:B------:R-:W1:Y:S08]  /*1000*/  LDC R8, c[0x0][0xb20] ;  /* 0x0002c800ff087b82 */ /* 0x000e700000000800 */
[----:B------:R-:W2:Y:S01]  /*1010*/  LDC.64 R2, c[0x0][0xb28] ;  /* 0x0002ca00ff027b82 */ /* 0x000ea20000000a00 */
[----:B----4-:R-:W-:-:S04]  /*1020*/  IMAD.HI.U32 R13, R11, R5, RZ ;  /* 0x000000050b0d7227 */ /* 0x010fc800078e00ff */
[----:B------:R-:W-:-:S04]  /*1030*/  IMAD.HI.U32 R5, R14, R5, RZ ;  /* 0x000000050e057227 */ /* 0x000fc800078e00ff */
[----:B---3--:R-:W-:-:S05]  /*1040*/  IMAD.HI.U32 R16, R12, R6, RZ ;  /* 0x000000060c107227 */ /* 0x008fca00078e00ff */
[-C--:B------:R-:W-:Y:S01]  /*1050*/  @P2 SHF.R.U32.HI R12, RZ, R7.reuse, R16 ;  /* 0x00000007ff0c2219 */ /* 0x080fe20000011610 */
[----:B------:R-:W-:Y:S01]  /*1060*/  IMAD.HI.U32 R16, R15, R6, RZ ;  /* 0x000000060f107227 */ /* 0x000fe200078e00ff */
[-C--:B-1----:R-:W-:Y:S02]  /*1070*/  @P1 SHF.R.U32.HI R11, RZ, R8.reuse, R13 ;  /* 0x00000008ff0b1219 */ /* 0x082fe4000001160d */
[----:B------:R-:W-:Y:S02]  /*1080*/  SHF.R.U32.HI R5, RZ, R8, R5 ;  /* 0x00000008ff057219 */ /* 0x000fe40000011605 */
[----:B------:R-:W-:Y:S02]  /*1090*/  SHF.R.U32.HI R16, RZ, R7, R16 ;  /* 0x00000007ff107219 */ /* 0x000fe40000011610 */
[----:B------:R-:W-:Y:S01]  /*10a0*/  SEL R5, R14, R5, !P1 ;  /* 0x000000050e057207 */ /* 0x000fe20004800000 */
[----:B--2---:R-:W-:Y:S01]  /*10b0*/  IMAD.HI.U32 R13, R11, R2, RZ ;  /* 0x000000020b0d7227 */ /* 0x004fe200078e00ff */
[----:B------:R-:W-:-:S03]  /*10c0*/  SEL R16, R15, R16, !P2 ;  /* 0x000000100f107207 */ /* 0x000fc60005000000 */
[----:B------:R-:W-:Y:S01]  /*10d0*/  IMAD.HI.U32 R6, R12, R2, RZ ;  /* 0x000000020c067227 */ /* 0x000fe200078e00ff */
[----:B------:R-:W-:-:S04]  /*10e0*/  @P0 SHF.R.U32.HI R11, RZ, R3, R13 ;  /* 0x00000003ff0b0219 */ /* 0x000fc8000001160d */
[----:B------:R-:W-:Y:S01]  /*10f0*/  @P0 SHF.R.U32.HI R12, RZ, R3, R6 ;  /* 0x00000003ff0c0219 */ /* 0x000fe20000011606 */
[----:B------:R-:W-:-:S04]  /*1100*/  IMAD R11, R11, R10, RZ ;  /* 0x0000000a0b0b7224 */ /* 0x000fc800078e02ff */
[----:B------:R-:W-:Y:S01]  /*1110*/  IMAD R6, R12, R10, RZ ;  /* 0x0000000a0c067224 */ /* 0x000fe200078e02ff */
[----:B------:R-:W-:-:S04]  /*1120*/  ISETP.GE.AND P1, PT, R5, R11, PT ;  /* 0x0000000b0500720c */ /* 0x000fc80003f26270 */
[----:B------:R-:W-:Y:S01]  /*1130*/  ISETP.GE.OR P1, PT, R16, R6, P1 ;  /* 0x000000061000720c */ /* 0x000fe20000f26670 */
[----:B------:R-:W-:-:S05]  /*1140*/  IMAD.HI.U32 R6, R5, R2, RZ ;  /* 0x0000000205067227 */ /* 0x000fca00078e00ff */
[----:B------:R-:W-:-:S04]  /*1150*/  SHF.R.U32.HI R6, RZ, R3, R6 ;  /* 0x00000003ff067219 */ /* 0x000fc80000011606 */
[----:B------:R-:W-:-:S03]  /*1160*/  SEL R6, R5, R6, !P0 ;  /* 0x0000000605067207 */ /* 0x000fc60004000000 */
[----:B------:R-:W-:Y:S01]  /*1170*/  @!P1 IMAD.HI.U32 R7, R16, R2, RZ ;  /* 0x0000000210079227 */ /* 0x000fe200078e00ff */
[----:B------:R-:W-:-:S04]  /*1180*/  IADD3 R2, PT, PT, -R6, RZ, RZ ;  /* 0x000000ff06027210 */ /* 0x000fc80007ffe1ff */
[----:B------:R-:W-:Y:S01]  /*1190*/  @!P1 SHF.R.U32.HI R3, RZ, R3, R7 ;  /* 0x00000003ff039219 */ /* 0x000fe20000011607 */
[----:B------:R-:W-:Y:S01]  /*11a0*/  IMAD R2, R10, R2, R5 ;  /* 0x000000020a027224 */ /* 0x000fe200078e0205 */
[----:B------:R-:W-:Y:S02]  /*11b0*/  IADD3 R7, PT, PT, -R5, RZ, RZ ;  /* 0x000000ff05077210 */ /* 0x000fe40007ffe1ff */
[----:B------:R-:W-:-:S03]  /*11c0*/  @!P1 SEL R3, R16, R3, !P0 ;  /* 0x0000000310039207 */ /* 0x000fc60004000000 */
[----:B------:R-:W-:Y:S02]  /*11d0*/  IMAD R7, R4, R7, R14 ;  /* 0x0000000704077224 */ /* 0x000fe400078e020e */
[--C-:B------:R-:W-:Y:S02]  /*11e0*/  @!P1 IMAD.IADD R6, R6, 0x1, -R3.reuse ;  /* 0x0000000106069824 */ /* 0x100fe400078e0a03 */
[----:B------:R-:W-:Y:S01]  /*11f0*/  @!P1 IMAD R3, R2, R12, R3 ;  /* 0x0000000c02039224 */ /* 0x000fe200078e0203 */
[----:B------:R-:W-:Y:S01]  /*1200*/  IADD3 R2, PT, PT, -R16, RZ, RZ ;  /* 0x000000ff10027210 */ /* 0x000fe20007ffe1ff */
[----:B------:R-:W-:Y:S02]  /*1210*/  @!P1 IMAD R5, R6, R10, R16 ;  /* 0x0000000a06059224 */ /* 0x000fe400078e0210 */
[----:B------:R-:W-:Y:S02]  /*1220*/  @!P1 IMAD.MOV.U32 R16, RZ, RZ, R3 ;  /* 0x000000ffff109224 */ /* 0x000fe400078e0003 */
[----:B------:R-:W-:-:S02]  /*1230*/  IMAD R2, R9, R2, R15 ;  /* 0x0000000209027224 */ /* 0x000fc400078e020f */
[----:B------:R-:W-:Y:S02]  /*1240*/  IMAD R14, R5, R4, R7 ;  /* 0x00000004050e7224 */ /* 0x000fe400078e0207 */
[----:B------:R-:W-:Y:S02]  /*1250*/  IMAD R15, R16, R9, R2 ;  /* 0x00000009100f7224 */ /* 0x000fe400078e0202 */
.L_x_15:
[----:B------:R-:W1:Y:S01]  /*1260*/  LDCU UR4, c[0x0][0xb30] ;  /* 0x00016600ff0477ac */ /* 0x000e620008000800 */
[----:B------:R-:W2:Y:S08]  /*1270*/  S2UR UR37, SR_CgaCtaId ;  /* 0x00000000002579c3 */ /* 0x000eb00000008800 */
[----:B------:R-:W3:Y:S01]  /*1280*/  LDC R42, c[0x0][0xb24] ;  /* 0x0002c900ff2a7b82 */ /* 0x000ee20000000800 */
[----:B-1----:R-:W-:-:S09]  /*1290*/  UISETP.NE.AND UP0, UPT, UR4, 0x1, UPT ;  /* 0x000000010400788c */ /* 0x002fd2000bf05270 */
[----:B--2---:R-:W-:Y:S05]  /*12a0*/  BRA.U UP0, `(.L_x_16) ;  /* 0x0000000100407547 */ /* 0x004fea000b800000 */
[----:B------:R-:W1:Y:S08]  /*12b0*/  LDC.64 R4, c[0x0][0xb10] ;  /* 0x0002c400ff047b82 */ /* 0x000e700000000a00 */
[----:B------:R-:W2:Y:S08]  /*12c0*/  LDC.64 R2, c[0x0][0xb18] ;  /* 0x0002c600ff027b82 */ /* 0x000eb00000000a00 */
[----:B------:R-:W4:Y:S08]  /*12d0*/  LDC R6, c[0x0][0xb20] ;  /* 0x0002c800ff067b82 */ /* 0x000f300000000800 */
[----:B------:R-:W3:Y:S01]  /*12e0*/  LDC R7, c[0x0][0xb0c] ;  /* 0x0002c300ff077b82 */ /* 0x000ee20000000800 */
[----:B-1----:R-:W-:-:S05]  /*12f0*/  IMAD.HI.U32 R4, R15, R4, RZ ;  /* 0x000000040f047227 */ /* 0x002fca00078e00ff */
[----:B------:R-:W-:Y:S01]  /*1300*/  SHF.R.U32.HI R4, RZ, R5, R4 ;  /* 0x00000005ff047219 */ /* 0x000fe20000011604 */
[----:B--2---:R-:W-:Y:S01]  /*1310*/  IMAD.HI.U32 R3, R14, R3, RZ ;  /* 0x000000030e037227 */ /* 0x004fe200078e00ff */
[----:B------:R-:W-:-:S04]  /*1320*/  ISETP.NE.AND P0, PT, R2, 0x1, PT ;  /* 0x000000010200780c */ /* 0x000fc80003f05270 */
[----:B----4-:R-:W-:-:S04]  /*1330*/  SHF.R.U32.HI R3, RZ, R6, R3 ;  /* 0x00000006ff037219 */ /* 0x010fc80000011603 */
[----:B------:R-:W-:Y:S02]  /*1340*/  SEL R3, R14, R3, !P0 ;  /* 0x000000030e037207 */ /* 0x000fe40004000000 */
[----:B---3--:R-:W-:-:S04]  /*1350*/  ISETP.NE.AND P1, PT, R7, 0x1, PT ;  /* 0x000000010700780c */ /* 0x008fc80003f25270 */
[----:B------:R-:W-:-:S05]  /*1360*/  SEL R4, R15, R4, !P1 ;  /* 0x000000040f047207 */ /* 0x000fca0004800000 */
[----:B------:R-:W-:Y:S02]  /*1370*/  IMAD.IADD R5, R3, 0x1, -R4 ;  /* 0x0000000103057824 */ /* 0x000fe400078e0a04 */
[----:B------:R-:W-:Y:S02]  /*1380*/  IMAD.IADD R3, R4, 0x1, -R3 ;  /* 0x0000000104037824 */ /* 0x000fe400078e0a03 */
[----:B------:R-:W-:Y:S02]  /*1390*/  IMAD R15, R5, R7, R15 ;  /* 0x00000007050f7224 */ /* 0x000fe400078e020f */
[----:B------:R-:W-:-:S07]  /*13a0*/  IMAD R14, R3, R2, R14 ;  /* 0x00000002030e7224 */ /* 0x000fce00078e020e */
.L_x_16:
[----:B------:R-:W-:Y:S01]  /*13b0*/  BAR.SYNC.DEFER_BLOCKING 0x0 ;  /* 0x0000000000007b1d */ /* 0x000fe20000010000 */
[----:B------:R-:W-:Y:S01]  /*13c0*/  UISETP.NE.AND UP0, UPT, UR8, 0x2, UPT ;  /* 0x000000020800788c */ /* 0x000fe2000bf05270 */
[----:B------:R-:W-:Y:S02]  /*13d0*/  ISETP.NE.OR P5, PT, R0, 0x2, !P5 ;  /* 0x000000020000780c */ /* 0x000fe40006fa5670 */
[----:B------:R-:W-:-:S06]  /*13e0*/  LOP3.LUT R2, R104, 0x1f, RZ, 0xc0, !PT ;  /* 0x0000001f68027812 */ /* 0x000fcc00078ec0ff */
[----:B------:R-:W-:Y:S05]  /*13f0*/  BRA.U UP0, `(.L_x_17) ;  /* 0x0000001100ec7547 */ /* 0x000fea000b800000 */
[----:B------:R-:W1:Y:S01]  /*1400*/  LDCU UR13, c[0x0][0x38c] ;  /* 0x00007180ff0d77ac */ /* 0x000e620008000800 */
[----:B------:R-:W2:Y:S01]  /*1410*/  LDC R8, c[0x0][0x370] ;  /* 0x0000dc00ff087b82 */ /* 0x000ea20000000800 */
[----:B------:R-:W-:Y:S01]  /*1420*/  PLOP3.LUT P1, PT, PT, PT, UP1, 0x80, 0x8 ;  /* 0x000000000008781c */ /* 0x000fe20003f2f018 */
[----:B------:R-:W-:Y:S01]  /*1430*/  IMAD.MOV.U32 R17, RZ, RZ, 0x1 ;  /* 0x00000001ff117424 */ /* 0x000fe200078e00ff */
[----:B------:R-:W-:Y:S01]  /*1440*/  ISETP.EQ.OR P4, PT, R2, RZ, P5 ;  /* 0x000000ff0200720c */ /* 0x000fe20002f82670 */
[----:B------:R-:W-:Y:S01]  /*1450*/  IMAD.MOV.U32 R16, RZ, RZ, RZ ;  /* 0x000000ffff107224 */ /* 0x000fe200078e00ff */
[----:B------:R-:W-:Y:S02]  /*1460*/  PLOP3.LUT P1, PT, P1, PT, PT, 0x8, 0x80 ;  /* 0x000000000080781c */ /* 0x000fe40000f2e170 */
[----:B------:R-:W-:Y:S01]  /*1470*/  CS2R R12, SRZ ;  /* 0x00000000000c7805 */ /* 0x000fe2000001ff00 */
[----:B------:R-:W-:Y:S01]  /*1480*/  IMAD.MOV.U32 R11, RZ, RZ, 0x1 ;  /* 0x00000001ff0b7424 */ /* 0x000fe200078e00ff */
[----:B------:R-:W4:Y:S01]  /*1490*/  LDC R0, c[0x0][0x374] ;  /* 0x0000dd00ff007b82 */ /* 0x000f220000000800 */
[----:B------:R-:W2:Y:S01]  /*14a0*/  LDCU.64 UR22, c[0x0][0x348] ;  /* 0x00006900ff1677ac */ /* 0x000ea20008000a00 */
[----:B------:R-:W-:Y:S01]  /*14b0*/  UMOV UR6, URZ ;  /* 0x000000ff00067c82 */ /* 0x000fe20008000000 */
[----:B-1----:R-:W-:-:S04]  /*14c0*/  UIADD3 UR5, UPT, UPT, UR13, 0x3f, URZ ;  /* 0x0000003f0d057890 */ /* 0x002fc8000fffe0ff */
[----:B------:R-:W-:-:S04]  /*14d0*/  USHF.R.S32.HI UR4, URZ, 0x1f, UR5 ;  /* 0x0000001fff047899 */ /* 0x000fc80008011405 */
[----:B------:R-:W-:-:S04]  /*14e0*/  ULEA.HI UR4, UR4, UR5, URZ, 0x6 ;  /* 0x0000000504047291 */ /* 0x000fc8000f8f30ff */
[----:B------:R-:W-:Y:S02]  /*14f0*/  USHF.R.S32.HI UR15, URZ, 0x6, UR4 ;  /* 0x00000006ff0f7899 */ /* 0x000fe40008011404 */
[----:B------:R-:W-:Y:S02]  /*1500*/  UIADD3 UR4, UPT, UPT, UR13, -0x1, URZ ;  /* 0xffffffff0d047890 */ /* 0x000fe4000fffe0ff */
[----:B------:R-:W-:Y:S02]  /*1510*/  UISETP.LT.U32.AND UP0, UPT, UR15, 0x8, UPT ;  /* 0x000000080f00788c */ /* 0x000fe4000bf01070 */
[----:B------:R-:W-:Y:S02]  /*1520*/  UISETP.GE.U32.AND UP2, UPT, UR4, -0x7f, UPT ;  /* 0xffffff810400788c */ /* 0x000fe4000bf46070 */
[----:B------:R-:W-:Y:S02]  /*1530*/  USEL UR14, UR15, 0x8, UP0 ;  /* 0x000000080f0e7887 */ /* 0x000fe40008000000 */
[----:B------:R-:W-:-:S02]  /*1540*/  UIADD3 UR13, UPT, UPT, UR13, 0x7e, URZ ;  /* 0x0000007e0d0d7890 */ /* 0x000fc4000fffe0ff */
[----:B------:R-:W-:Y:S02]  /*1550*/  UIADD3 UR5, UPT, UPT, UR14, -0x1, URZ ;  /* 0xffffffff0e057890 */ /* 0x000fe4000fffe0ff */
[----:B------:R-:W-:-:S03]  /*1560*/  UIADD3 UR7, UPT, UPT, UR15, -UR14, URZ ;  /* 0x8000000e0f077290 */ /* 0x000fc6000fffe0ff */
[----:B------:R-:W-:-:S04]  /*1570*/  @UP2 UIADD3 UR5, UPT, UPT, UR14, URZ, URZ ;  /* 0x000000ff0e052290 */ /* 0x000fc8000fffe0ff */
[----:B--2---:R-:W-:-:S12]  /*1580*/  UIADD3 UR5, UPT, UPT, UR5, 0x1, URZ ;  /* 0x0000000105057890 */ /* 0x004fd8000fffe0ff */
.L_x_35:
[----:B------:R-:W-:Y:S01]  /*1590*/  UISETP.NE.AND UP0, UPT, UR37, URZ, UPT ;  /* 0x000000ff2500728c */ /* 0x000fe2000bf05270 */
[----:B------:R-:W1:Y:S08]  /*15a0*/  S2UR UR37, SR_CgaCtaId ;  /* 0x00000000002579c3 */ /* 0x000e700000008800 */
[----:B------:R-:W-:Y:S05]  /*15b0*/  BRA.U UP0, `(.L_x_18) ;  /* 0x0000000100347547 */ /* 0x000fea000b800000 */
[----:B------:R-:W2:Y:S01]  /*15c0*/  S2R R2, SR_CgaCtaId ;  /* 0x0000000000027919 */ /* 0x000ea20000008800 */
[----:B------:R-:W-:-:S04]  /*15d0*/  MOV R3, 0x400 ;  /* 0x0000040000037802 */ /* 0x000fc80000000f00 */
[----:B--2---:R-:W-:Y:S02]  /*15e0*/  LEA R2, R2, R3, 0x18 ;  /* 0x0000000302027211 */ /* 0x004fe400078ec0ff */
[----:B------:R-:W-:-:S03]  /*15f0*/  SHF.L.U32 R3, R11, 0x1f, RZ ;  /* 0x0000001f0b037819 */ /* 0x000fc600000006ff */
[----:B------:R-:W-:-:S04]  /*1600*/  IMAD R2, R12, 0x8, R2 ;  /* 0x000000080c027824 */ /* 0x000fc800078e0202 */
[----:B------:R-:W2:Y:S02]  /*1610*/  SYNCS.PHASECHK.TRANS64.TRYWAIT P0, [R2+URZ+0x130], R3 ;  /* 0x00013003020075a7 */ /* 0x000ea400080011ff */
[----:B--2---:R-:W-:Y:S05]  /*1620*/  @!P0 BRA `(.L_x_19) ;  /* 0x0000006000a88947 */ /* 0x004fea0003800000 */
.L_x_120:
[----:B------:R-:W-:Y:S01]  /*1630*/  VIADD R12, R12, 0x1 ;  /* 0x000000010c0c7836 */ /* 0x000fe20000000000 */
[----:B------:R2:W-:Y:S04]  /*1640*/  SYNCS.ARRIVE.TRANS64.A1T0 RZ, [R2+URZ+0x120], RZ ;  /* 0x000120ff02ff79a7 */ /* 0x0005e800081000ff */
[----:B------:R-:W-:-:S04]  /*1650*/  ISETP.NE.AND P0, PT, R12, 0x2, PT ;  /* 0x000000020c00780c */ /* 0x000fc80003f05270 */
[----:B------:R-:W-:Y:S02]  /*1660*/  SEL R12, R12, RZ, P0 ;  /* 0x000000ff0c0c7207 */ /* 0x000fe40000000000 */
[----:B--2---:R-:W-:-:S04]  /*1670*/  SEL R2, RZ, 0x1, P0 ;  /* 0x00000001ff027807 */ /* 0x004fc80000000000 */
[----:B------:R-:W-:-:S07]  /*1680*/  LOP3.LUT R11, R11, R2, RZ, 0x3c, !PT ;  /* 0x000000020b0b7212 */ /* 0x000fce00078e3cff */
.L_x_18:
[----:B------:R-:W-:Y:S01]  /*1690*/  UMOV UR4, 0x400 ;  /* 0x0000040000047882 */ /* 0x000fe20000000000 */
[----:B------:R-:W-:Y:S01]  /*16a0*/  SHF.L.U32 R2, R17, 0x1f, RZ ;  /* 0x0000001f11027819 */ /* 0x000fe200000006ff */
[----:B-1----:R-:W-:Y:S01]  /*16b0*/  ULEA UR4, UR37, UR4, 0x18 ;  /* 0x0000000425047291 */ /* 0x002fe2000f8ec0ff */
[----:B------:R-:W-:Y:S01]  /*16c0*/  R2UR UR35, R15 ;  /* 0x000000000f2372ca */ /* 0x000fe200000e0000 */
[----:B------:R-:W-:Y:S01]  /*16d0*/  UISETP.GE.U32.AND UP0, UPT, UR13, 0x7f, UPT ;  /* 0x0000007f0d00788c */ /* 0x000fe2000bf06070 */
[----:B------:R-:W-:Y:S01]  /*16e0*/  R2UR UR11, R14 ;  /* 0x000000000e0b72ca */ /* 0x000fe200000e0000 */
[----:B------:R-:W-:Y:S01]  /*16f0*/  ULEA UR8, UR6, UR4, 0x3 ;  /* 0x0000000406087291 */ /* 0x000fe2000f8e18ff */
[----:B------:R-:W-:-:S08]  /*1700*/  UMOV UR24, URZ ;  /* 0x000000ff00187c82 */ /* 0x000fd00008000000 */
[----:B------:R1:W2:Y:S01]  /*1710*/  SYNCS.PHASECHK.TRANS64.TRYWAIT P0, [UR8+0x40], R2 ;  /* 0x00004002ff0075a7 */ /* 0x0002a20008001108 */
[----:B------:R-:W-:Y:S02]  /*1720*/  USHF.L.U32 UR35, UR35, 0x7, URZ ;  /* 0x0000000723237899 */ /* 0x000fe400080006ff */
[----:B------:R-:W-:Y:S01]  /*1730*/  USHF.L.U32 UR11, UR11, 0x6, URZ ;  /* 0x000000060b0b7899 */ /* 0x000fe200080006ff */
[----:B------:R-:W-:Y:S11]  /*1740*/  BRA.U !UP0, `(.L_x_20) ;  /* 0x0000000108a87547 */ /* 0x000ff6000b800000 */
[----:B------:R-:W-:Y:S01]  /*1750*/  UMOV UR16, URZ ;  /* 0x000000ff00107c82 */ /* 0x000fe20008000000 */
[----:B------:R-:W-:-:S05]  /*1760*/  UMOV UR17, UR6 ;  /* 0x0000000600117c82 */ /* 0x000fca0008000000 */
.L_x_25:
[----:B-1----:R-:W-:Y:S01]  /*1770*/  ULEA UR33, UR17, UR4, 0x3 ;  /* 0x0000000411217291 */ /* 0x002fe2000f8e18ff */
[----:B--2---:R-:W-:Y:S01]  /*1780*/  @!P5 MOV R3, 0x6000 ;  /* 0x000060000003d802 */ /* 0x004fe20000000f00 */
[----:B--2---:R-:W-:Y:S10]  /*1790*/  @P0 BRA `(.L_x_21) ;  /* 0x00000000000c0947 */ /* 0x004ff40003800000 */
[----:B------:R-:W-:-:S04]  /*17a0*/  SHF.L.U32 R4, R17, 0x1f, RZ ;  /* 0x0000001f11047819 */ /* 0x000fc800000006ff */
[----:B------:R-:W2:Y:S02]  /*17b0*/  SYNCS.PHASECHK.TRANS64.TRYWAIT P0, [UR33+0x40], R4 ;  /* 0x00004004ff0075a7 */ /* 0x000ea40008001121 */
[----:B--2---:R-:W-:Y:S05]  /*17c0*/  @!P0 BRA `(.L_x_22) ;  /* 0x0000006000548947 */ /* 0x004fea0003800000 */
.L_x_21:
[----:B------:R2:W-:Y:S01]  /*17d0*/  @!P5 SYNCS.ARRIVE.TRANS64 RZ, [UR33], R3 ;  /* 0x00000003ffffd9a7 */ /* 0x0005e20008000021 */
[----:B------:R-:W-:Y:S04]  /*17e0*/  BSSY.RECONVERGENT B0, `(.L_x_23) ;  /* 0x0000003000007945 */ /* 0x000fe80003800200 */
[----:B------:R-:W-:Y:S05]  /*17f0*/  @P4 BRA `(.L_x_24) ;  /* 0x0000000000044947 */ /* 0x000fea0003800000 */
[----:B------:R-:W-:Y:S05]  /*1800*/  BPT.TRAP 0x1 ;  /* 0x000000040000795c */ /* 0x000fea0000300000 */
.L_x_24:
[----:B------:R-:W-:Y:S05]  /*1810*/  BSYNC.RECONVERGENT B0 ;  /* 0x0000000000007941 */ /* 0x000fea0003800200 */
.L_x_23:
[----:B------:R-:W-:Y:S02]  /*1820*/  UIADD3 UR6, UPT, UPT, UR17, 0x1, URZ ;  /* 0x0000000111067890 */ /* 0x000fe4000fffe0ff */
[----:B------:R-:W-:Y:S02]  /*1830*/  ULEA UR32, UR17, UR4, 0xe ;  /* 0x0000000411207291 */ /* 0x000fe4000f8e70ff */
[----:B------:R-:W-:Y:S02]  /*1840*/  UISETP.NE.AND UP0, UPT, UR6, 0x8, UPT ;  /* 0x000000080600788c */ /* 0x000fe4000bf05270 */
[----:B------:R-:W-:Y:S02]  /*1850*/  UIADD3 UR26, UP1, UPT, UR22, 0x80, URZ ;  /* 0x00000080161a7890 */ /* 0x000fe4000ff3e0ff */
[----:B------:R-:W-:Y:S02]  /*1860*/  USEL UR9, URZ, 0x1, UP0 ;  /* 0x00000001ff097887 */ /* 0x000fe40008000000 */
[----:B------:R-:W-:-:S02]  /*1870*/  USEL UR6, UR6, URZ, UP0 ;  /* 0x000000ff06067287 */ /* 0x000fc40008000000 */
[----:B------:R-:W-:Y:S02]  /*1880*/  UIADD3 UR20, UP0, UPT, UR22, 0x180, URZ ;  /* 0x0000018016147890 */ /* 0x000fe4000ff1e0ff */
[----:B------:R-:W-:Y:S01]  /*1890*/  ULEA UR8, UR6, UR4, 0x3 ;  /* 0x0000000406087291 */ /* 0x000fe2000f8e18ff */
[----:B------:R-:W-:Y:S01]  /*18a0*/  LOP3.LUT R17, R17, UR9, RZ, 0x3c, !PT ;  /* 0x0000000911117c12 */ /* 0x000fe2000f8e3cff */
[----:B------:R-:W-:Y:S02]  /*18b0*/  USHF.L.U32 UR34, UR16, 0x6, URZ ;  /* 0x0000000610227899 */ /* 0x000fe400080006ff */
[----:B------:R-:W-:Y:S01]  /*18c0*/  UIADD3.X UR27, UPT, UPT, URZ, UR23, URZ, UP1, !UPT ;  /* 0x00000017ff1b7290 */ /* 0x000fe20008ffe4ff */
[----:B-1----:R-:W-:Y:S01]  /*18d0*/  SHF.L.U32 R2, R17, 0x1f, RZ ;  /* 0x0000001f11027819 */ /* 0x002fe200000006ff */
[----:B------:R-:W-:Y:S02]  /*18e0*/  UIADD3 UR32, UPT, UPT, UR32, 0x6400, URZ ;  /* 0x0000640020207890 */ /* 0x000fe4000fffe0ff */
[----:B------:R-:W-:Y:S01]  /*18f0*/  UIADD3.X UR21, UPT, UPT, URZ, UR23, URZ, UP0, !UPT ;  /* 0x00000017ff157290 */ /* 0x000fe200087fe4ff */
[----:B------:R1:W1:Y:S01]  /*1900*/  SYNCS.PHASECHK.TRANS64.TRYWAIT P0, [UR8+0x40], R2 ;  /* 0x00004002ff0075a7 */ /* 0x0002620008001108 */
[----:B------:R-:W-:Y:S01]  /*1910*/  ULEA UR8, UR17, UR4, 0xd ;  /* 0x0000000411087291 */ /* 0x000fe2000f8e68ff */
[----:B------:R-:W-:Y:S01]  /*1920*/  UMOV UR18, 0x0 ;  /* 0x0000000000127882 */ /* 0x000fe20000000000 */
[----:B------:R-:W-:-:S02]  /*1930*/  UMOV UR19, 0x10000000 ;  /* 0x1000000000137882 */ /* 0x000fc40000000000 */
[----:B------:R-:W-:Y:S01]  /*1940*/  UIADD3 UR8, UPT, UPT, UR8, 0x26400, URZ ;  /* 0x0002640008087890 */ /* 0x000fe2000fffe0ff */
[----:B------:R1:W-:Y:S01]  /*1950*/  UTMALDG.3D [UR32], [UR26], desc[UR18] ;  /* 0x000012201a0075b4 */ /* 0x0003e20008011000 */
[----:B------:R-:W-:Y:S01]  /*1960*/  UMOV UR12, UR36 ;  /* 0x00000024000c7c82 */ /* 0x000fe20008000000 */
[----:B------:R-:W-:Y:S01]  /*1970*/  UMOV UR9, UR33 ;  /* 0x0000002100097c82 */ /* 0x000fe20008000000 */
[----:B------:R-:W-:Y:S01]  /*1980*/  UMOV UR10, UR34 ;  /* 0x00000022000a7c82 */ /* 0x000fe20008000000 */
[----:B------:R-:W-:Y:S01]  /*1990*/  UIADD3 UR16, UPT, UPT, UR16, 0x1, URZ ;  /* 0x0000000110107890 */ /* 0x000fe2000fffe0ff */
[----:B------:R-:W-:Y:S01]  /*19a0*/  UMOV UR24, UR5 ;  /* 0x0000000500187c82 */ /* 0x000fe20008000000 */
[----:B------:R-:W-:Y:S02]  /*19b0*/  UMOV UR17, UR6 ;  /* 0x0000000600117c82 */ /* 0x000fe40008000000 */
[----:B------:R1:W-:Y:S01]  /*19c0*/  UTMALDG.3D [UR8], [UR20], desc[UR18] ;  /* 0x00001208140075b4 */ /* 0x0003e20008011000 */
[----:B------:R-:W-:-:S09]  /*19d0*/  UISETP.NE.AND UP0, UPT, UR16, UR5, UPT ;  /* 0x000000051000728c */ /* 0x000fd2000bf05270 */
[----:B------:R-:W-:Y:S05]  /*19e0*/  BRA.U UP0, `(.L_x_25) ;  /* 0xfffffffd00607547 */ /* 0x000fea000b83ffff */
.L_x_20:
[----:B-1----:R-:W-:Y:S01]  /*19f0*/  ULEA UR8, UR6, UR4, 0x3 ;  /* 0x0000000406087291 */ /* 0x002fe2000f8e18ff */
[----:B------:R-:W-:Y:S01]  /*1a00*/  SHF.L.U32 R2, R17, 0x1f, RZ ;  /* 0x0000001f11027819 */ /* 0x000fe200000006ff */
[----:B------:R-:W-:Y:S01]  /*1a10*/  @!P1 SYNCS.ARRIVE.TRANS64.A1T0 RZ, [UR4+0xb8], RZ ;  /* 0x0000b8ffffff99a7 */ /* 0x000fe20008100004 */
[----:B------:R-:W-:-:S06]  /*1a20*/  UISETP.GT.AND UP0, UPT, UR15, UR14, UPT ;  /* 0x0000000e0f00728c */ /* 0x000fcc000bf04270 */
[----:B--2---:R1:W2:Y:S03]  /*1a30*/  SYNCS.PHASECHK.TRANS64.TRYWAIT P0, [UR8+0x40], R2 ;  /* 0x00004002ff0075a7 */ /* 0x0042a60008001108 */
[----:B------:R-:W-:Y:S05]  /*1a40*/  BRA.U !UP0, `(.L_x_26) ;  /* 0x0000000108ac7547 */ /* 0x000fea000b800000 */
[----:B------:R-:W-:Y:S01]  /*1a50*/  UIADD3 UR21, UPT, UPT, UR7, UR24, URZ ;  /* 0x0000001807157290 */ /* 0x000fe2000fffe0ff */
[----:B------:R-:W-:-:S11]  /*1a60*/  UMOV UR25, UR6 ;  /* 0x0000000600197c82 */ /* 0x000fd60008000000 */
.L_x_31:
[----:B-1----:R-:W-:Y:S01]  /*1a70*/  ULEA UR17, UR25, UR4, 0x3 ;  /* 0x0000000419117291 */ /* 0x002fe2000f8e18ff */
[----:B--2---:R-:W-:Y:S01]  /*1a80*/  @!P5 MOV R3, 0x6000 ;  /* 0x000060000003d802 */ /* 0x004fe20000000f00 */
[----:B--2---:R-:W-:Y:S10]  /*1a90*/  @P0 BRA `(.L_x_27) ;  /* 0x00000000000c0947 */ /* 0x004ff40003800000 */
[----:B------:R-:W-:-:S04]  /*1aa0*/  SHF.L.U32 R4, R17, 0x1f, RZ ;  /* 0x0000001f11047819 */ /* 0x000fc800000006ff */
[----:B------:R-:W2:Y:S02]  /*1ab0*/  SYNCS.PHASECHK.TRANS64.TRYWAIT P0, [UR17+0x40], R4 ;  /* 0x00004004ff0075a7 */ /* 0x000ea40008001111 */
[----:B--2---:R-:W-:Y:S05]  /*1ac0*/  @!P0 BRA `(.L_x_28) ;  /* 0x0000005c00ac8947 */ /* 0x004fea0003800000 */
.L_x_27:
[----:B------:R2:W-:Y:S01]  /*1ad0*/  @!P5 SYNCS.ARRIVE.TRANS64 RZ, [UR17], R3 ;  /* 0x00000003ffffd9a7 */ /* 0x0005e20008000011 */
[----:B------:R-:W-:Y:S04]  /*1ae0*/  BSSY.RECONVERGENT B0, `(.L_x_29) ;  /* 0x0000003000007945 */ /* 0x000fe80003800200 */
[----:B------:R-:W-:Y:S05]  /*1af0*/  @P4 BRA `(.L_x_30) ;  /* 0x0000000000044947 */ /* 0x000fea0003800000 */
[----:B------:R-:W-:Y:S05]  /*1b00*/  BPT.TRAP 0x1 ;  /* 0x000000040000795c */ /* 0x000fea0000300000 */
.L_x_30:
[----:B------:R-:W-:Y:S05]  /*1b10*/  BSYNC.RECONVERGENT B0 ;  /* 0x0000000000007941 */ /* 0x000fea0003800200 */
.L_x_29:
        /* <DEDUP_REMOVED lines=10> */
[----:B------:R-:W-:Y:S01]  /*1bc0*/  UIADD3 UR16, UPT, UPT, UR16, 0x6400, URZ ;  /* 0x0000640010107890 */ /* 0x000fe2000fffe0ff */
[----:B-1----:R-:W-:Y:S01]  /*1bd0*/  SHF.L.U32 R2, R17, 0x1f, RZ ;  /* 0x0000001f11027819 */ /* 0x002fe200000006ff */
[----:B------:R-:W-:Y:S02]  /*1be0*/  UIADD3.X UR31, UPT, UPT, URZ, UR23, URZ, UP1, !UPT ;  /* 0x00000017ff1f7290 */ /* 0x000fe40008ffe4ff */
[----:B------:R-:W-:Y:S01]  /*1bf0*/  UIADD3.X UR29, UPT, UPT, URZ, UR23, URZ, UP0, !UPT ;  /* 0x00000017ff1d7290 */ /* 0x000fe200087fe4ff */
[----:B------:R1:W1:Y:S01]  /*1c00*/  SYNCS.PHASECHK.TRANS64.TRYWAIT P0, [UR8+0x40], R2 ;  /* 0x00004002ff0075a7 */ /* 0x0002620008001108 */
[----:B------:R-:W-:Y:S01]  /*1c10*/  ULEA UR8, UR25, UR4, 0xd ;  /* 0x0000000419087291 */ /* 0x000fe2000f8e68ff */
[----:B------:R-:W-:Y:S01]  /*1c20*/  UMOV UR26, 0x0 ;  /* 0x00000000001a7882 */ /* 0x000fe20000000000 */
[----:B------:R-:W-:-:S02]  /*1c30*/  UMOV UR27, 0x10000000 ;  /* 0x10000000001b7882 */ /* 0x000fc40000000000 */
[----:B------:R-:W-:Y:S01]  /*1c40*/  UIADD3 UR8, UPT, UPT, UR8, 0x26400, URZ ;  /* 0x0002640008087890 */ /* 0x000fe2000fffe0ff */
[----:B------:R-:W-:Y:S01]  /*1c50*/  UMOV UR19, UR35 ;  /* 0x0000002300137c82 */ /* 0x000fe20008000000 */
[----:B------:R-:W-:Y:S01]  /*1c60*/  UMOV UR20, UR36 ;  /* 0x0000002400147c82 */ /* 0x000fe20008000000 */
[----:B------:R-:W-:Y:S01]  /*1c70*/  UMOV UR12, UR36 ;  /* 0x00000024000c7c82 */ /* 0x000fe20008000000 */
[----:B------:R-:W-:Y:S01]  /*1c80*/  UMOV UR9, UR17 ;  /* 0x0000001100097c82 */ /* 0x000fe20008000000 */
[----:B------:R-:W-:Y:S01]  /*1c90*/  UMOV UR10, UR18 ;  /* 0x00000012000a7c82 */ /* 0x000fe20008000000 */
[----:B------:R1:W-:Y:S01]  /*1ca0*/  UTMALDG.3D [UR16], [UR30], desc[UR26] ;  /* 0x00001a101e0075b4 */ /* 0x0003e20008011000 */
[----:B------:R-:W-:Y:S01]  /*1cb0*/  UIADD3 UR24, UPT, UPT, UR24, 0x1, URZ ;  /* 0x0000000118187890 */ /* 0x000fe2000fffe0ff */
[----:B------:R-:W-:-:S03]  /*1cc0*/  UMOV UR25, UR6 ;  /* 0x0000000600197c82 */ /* 0x000fc60008000000 */
[----:B------:R-:W-:Y:S01]  /*1cd0*/  UISETP.NE.AND UP0, UPT, UR24, UR21, UPT ;  /* 0x000000151800728c */ /* 0x000fe2000bf05270 */
[----:B------:R1:W-:Y:S08]  /*1ce0*/  UTMALDG.3D [UR8], [UR28], desc[UR26] ;  /* 0x00001a081c0075b4 */ /* 0x0003f00008011000 */
[----:B------:R-:W-:Y:S05]  /*1cf0*/  BRA.U UP0, `(.L_x_31) ;  /* 0xfffffffd005c7547 */ /* 0x000fea000b83ffff */
.L_x_26:
[C---:B-1----:R-:W-:Y:S01]  /*1d00*/  LEA R2, R16.reuse, UR4, 0x3 ;  /* 0x0000000410027c11 */ /* 0x042fe2000f8e18ff */
[----:B------:R-:W-:Y:S01]  /*1d10*/  NOP ;  /* 0x0000000000007918 */ /* 0x000fe20000000000 */
[----:B--2---:R-:W-:Y:S02]  /*1d20*/  SHF.L.U32 R3, R13, 0x1f, RZ ;  /* 0x0000001f0d037819 */ /* 0x004fe400000006ff */
[----:B------:R-:W-:Y:S02]  /*1d30*/  LEA R4, R16, UR4, 0x4 ;  /* 0x0000000410047c11 */ /* 0x000fe4000f8e20ff */
[----:B------:R-:W1:Y:S02]  /*1d40*/  SYNCS.PHASECHK.TRANS64.TRYWAIT P0, [R2+URZ+0xc0], R3 ;  /* 0x0000c003020075a7 */ /* 0x000e6400080011ff */
[----:B-1----:R-:W-:Y:S05]  /*1d50*/  @!P0 BRA `(.L_x_32) ;  /* 0x0000005c00208947 */ /* 0x002fea0003800000 */
.L_x_123:
[----:B------:R-:W2:Y:S01]  /*1d60*/  LDS.128 R4, [R4+0x150] ;  /* 0x0001500004047984 */ /* 0x000ea20000000c00 */
[----:B---3--:R-:W-:Y:S01]  /*1d70*/  ISETP.GE.AND P0, PT, R42, 0x1, PT ;  /* 0x000000012a00780c */ /* 0x008fe20003f06270 */
[----:B-1----:R-:W-:Y:S01]  /*1d80*/  VIADD R2, R2, 0xd0 ;  /* 0x000000d002027836 */ /* 0x002fe20000000000 */
[----:B------:R-:W-:Y:S01]  /*1d90*/  @!PT LDS RZ, [RZ] ;  /* 0x00000000fffff984 */ /* 0x000fe20000000800 */
[----:B------:R-:W-:Y:S01]  /*1da0*/  @!PT LDS RZ, [RZ] ;  /* 0x00000000fffff984 */ /* 0x000fe20000000800 */
[----:B------:R-:W-:Y:S01]  /*1db0*/  @!PT LDS RZ, [RZ] ;  /* 0x00000000fffff984 */ /* 0x000fe20000000800 */
[----:B------:R-:W-:Y:S01]  /*1dc0*/  @!PT LDS RZ, [RZ] ;  /* 0x00000000fffff984 */ /* 0x000fe20000000800 */
[----:B------:R1:W-:Y:S06]  /*1dd0*/  MEMBAR.ALL.CTA ;  /* 0x0000000000007992 */ /* 0x0003ec0000008000 */
[----:B-1----:R-:W1:Y:S01]  /*1de0*/  FENCE.VIEW.ASYNC.S ;  /* 0x00000000000073c6 */ /* 0x002e620000000000 */
[----:B------:R-:W-:-:S04]  /*1df0*/  PRMT R2, RZ, 0x654, R2 ;  /* 0x00000654ff027816 */ /* 0x000fc80000000002 */
[----:B-1----:R1:W-:Y:S01]  /*1e00*/  SYNCS.ARRIVE.TRANS64.RED.A1T0 RZ, [R2+URZ], RZ ;  /* 0x000000ff02ff79a7 */ /* 0x0023e200081004ff */
[----:B--2---:R-:W-:-:S13]  /*1e10*/  LOP3.LUT P2, RZ, R6, 0x1, RZ, 0xc0, !PT ;  /* 0x0000000106ff7812 */ /* 0x004fda000784c0ff */
[----:B------:R-:W-:Y:S01]  /*1e20*/  @P2 SHF.R.U32.HI R3, RZ, 0x10, R5 ;  /* 0x00000010ff032819 */ /* 0x000fe20000011605 */
[----:B------:R-:W-:Y:S01]  /*1e30*/  VOTEU.ANY UP0, P2 ;  /* 0x0000000000ff7886 */ /* 0x000fe20001000100 */
[----:B------:R-:W-:Y:S02]  /*1e40*/  @P2 MOV R10, R4 ;  /* 0x00000004000a2202 */ /* 0x000fe40000000f00 */
[----:B------:R-:W-:Y:S02]  /*1e50*/  @P2 R2UR.BROADCAST UR8, R3 ;  /* 0x00000000030822ca */ /* 0x000fe400008e0000 */
[----:B------:R-:W-:-:S11]  /*1e60*/  @P2 LOP3.LUT R9, R5, 0xffff, RZ, 0xc0, !PT ;  /* 0x0000ffff05092812 */ /* 0x000fd600078ec0ff */
[----:B------:R-:W-:Y:S01]  /*1e70*/  @UP0 UMOV UR36, UR8 ;  /* 0x0000000800240c82 */ /* 0x000fe20008000000 */
[----:B-1----:R-:W-:Y:S05]  /*1e80*/  @!P0 BRA `(.L_x_33) ;  /* 0x0000000000b88947 */ /* 0x002fea0003800000 */
[----:B------:R-:W4:Y:S01]  /*1e90*/  LDC.64 R4, c[0x0][0xb18] ;  /* 0x0002c600ff047b82 */ /* 0x000f220000000a00 */
[----:B------:R-:W-:-:S07]  /*1ea0*/  ISETP.NE.AND P3, PT, R42, 0x1, PT ;  /* 0x000000012a00780c */ /* 0x000fce0003f65270 */
[----:B------:R-:W1:Y:S08]  /*1eb0*/  LDC.64 R6, c[0x0][0xb10] ;  /* 0x0002c400ff067b82 */ /* 0x000e700000000a00 */
[----:B------:R-:W2:Y:S08]  /*1ec0*/  LDC R14, c[0x0][0xb20] ;  /* 0x0002c800ff0e7b82 */ /* 0x000eb00000000800 */
[----:B------:R-:W3:Y:S01]  /*1ed0*/  LDC R15, c[0x0][0xb0c] ;  /* 0x0002c300ff0f7b82 */ /* 0x000ee20000000800 */
[----:B----4-:R-:W-:Y:S01]  /*1ee0*/  IMAD.HI.U32 R19, R0, R5, RZ ;  /* 0x0000000500137227 */ /* 0x010fe200078e00ff */
[----:B------:R-:W-:-:S03]  /*1ef0*/  ISETP.NE.AND P0, PT, R4, 0x1, PT ;  /* 0x000000010400780c */ /* 0x000fc60003f05270 */
[----:B------:R-:W-:-:S03]  /*1f00*/  IMAD.HI.U32 R5, R9, R5, RZ ;  /* 0x0000000509057227 */ /* 0x000fc600078e00ff */
[----:B------:R-:W4:Y:S01]  /*1f10*/  LDC.64 R2, c[0x0][0xb28] ;  /* 0x0002ca00ff027b82 */ /* 0x000f220000000a00 */
[----:B-1----:R-:W-:-:S04]  /*1f20*/  IMAD.HI.U32 R20, R8, R6, RZ ;  /* 0x0000000608147227 */ /* 0x002fc800078e00ff */
[----:B------:R-:W-:Y:S01]  /*1f30*/  IMAD.HI.U32 R21, R10, R6, RZ ;  /* 0x000000060a157227 */ /* 0x000fe200078e00ff */
[----:B------:R-:W-:Y:S02]  /*1f40*/  SHF.R.U32.HI R20, RZ, R7, R20 ;  /* 0x00000007ff147219 */ /* 0x000fe40000011614 */
[-C--:B--2---:R-:W-:Y:S02]  /*1f50*/  SHF.R.U32.HI R19, RZ, R14.reuse, R19 ;  /* 0x0000000eff137219 */ /* 0x084fe40000011613 */
[----:B------:R-:W-:Y:S02]  /*1f60*/  SHF.R.U32.HI R5, RZ, R14, R5 ;  /* 0x0000000eff057219 */ /* 0x000fe40000011605 */
[----:B------:R-:W-:Y:S02]  /*1f70*/  SEL R19, R0, R19, !P0 ;  /* 0x0000001300137207 */ /* 0x000fe40004000000 */
[----:B------:R-:W-:Y:S02]  /*1f80*/  SHF.R.U32.HI R21, RZ, R7, R21 ;  /* 0x00000007ff157219 */ /* 0x000fe40000011615 */
[----:B---3--:R-:W-:-:S02]  /*1f90*/  ISETP.NE.AND P1, PT, R15, 0x1, PT ;  /* 0x000000010f00780c */ /* 0x008fc40003f25270 */
[----:B------:R-:W-:Y:S02]  /*1fa0*/  SEL R5, R9, R5, !P0 ;  /* 0x0000000509057207 */ /* 0x000fe40004000000 */
[----:B------:R-:W-:Y:S02]  /*1fb0*/  SEL R20, R8, R20, !P1 ;  /* 0x0000001408147207 */ /* 0x000fe40004800000 */
[----:B------:R-:W-:Y:S01]  /*1fc0*/  SEL R21, R10, R21, !P1 ;  /* 0x000000150a157207 */ /* 0x000fe20004800000 */
[----:B----4-:R-:W-:-:S04]  /*1fd0*/  IMAD.HI.U32 R18, R19, R2, RZ ;  /* 0x0000000213127227 */ /* 0x010fc800078e00ff */
        /* <DEDUP_REMOVED lines=10> */
[----:B------:R-:W-:-:S04]  /*2080*/  @!P0 IMAD.HI.U32 R7, R21, R2, RZ ;  /* 0x0000000215078227 */ /* 0x000fc800078e00ff */
[----:B------:R-:W-:Y:S01]  /*2090*/  IMAD.MOV R2, RZ, RZ, -R6 ;  /* 0x000000ffff027224 */ /* 0x000fe200078e0a06 */
[----:B------:R-:W-:Y:S02]  /*20a0*/  @!P0 SHF.R.U32.HI R3, RZ, R3, R7 ;  /* 0x00000003ff038219 */ /* 0x000fe40000011607 */
[----:B------:R-:W-:Y:S01]  /*20b0*/  IADD3 R7, PT, PT, -R5, RZ, RZ ;  /* 0x000000ff05077210 */ /* 0x000fe20007ffe1ff */
[----:B------:R-:W-:Y:S01]  /*20c0*/  IMAD R2, R42, R2, R5 ;  /* 0x000000022a027224 */ /* 0x000fe200078e0205 */
        /* <DEDUP_REMOVED lines=10> */
.L_x_33:
[----:B------:R-:W1:Y:S02]  /*2170*/  LDCU UR8, c[0x0][0xb30] ;  /* 0x00016600ff0877ac */ /* 0x000e640008000800 */
[----:B-1----:R-:W-:-:S09]  /*2180*/  UISETP.NE.AND UP0, UPT, UR8, 0x1, UPT ;  /* 0x000000010800788c */ /* 0x002fd2000bf05270 */
[----:B------:R-:W-:Y:S05]  /*2190*/  BRA.U UP0, `(.L_x_34) ;  /* 0x0000000100407547 */ /* 0x000fea000b800000 */
[----:B------:R-:W1:Y:S08]  /*21a0*/  LDC.64 R4, c[0x0][0xb10] ;  /* 0x0002c400ff047b82 */ /* 0x000e700000000a00 */
[----:B------:R-:W2:Y:S08]  /*21b0*/  LDC.64 R2, c[0x0][0xb18] ;  /* 0x0002c600ff027b82 */ /* 0x000eb00000000a00 */
[----:B------:R-:W3:Y:S08]  /*21c0*/  LDC R6, c[0x0][0xb20] ;  /* 0x0002c800ff067b82 */ /* 0x000ef00000000800 */
[----:B------:R-:W4:Y:S01]  /*21d0*/  LDC R7, c[0x0][0xb0c] ;  /* 0x0002c300ff077b82 */ /* 0x000f220000000800 */
[----:B-1----:R-:W-:-:S05]  /*21e0*/  IMAD.HI.U32 R4, R10, R4, RZ ;  /* 0x000000040a047227 */ /* 0x002fca00078e00ff */
[----:B------:R-:W-:Y:S01]  /*21f0*/  SHF.R.U32.HI R4, RZ, R5, R4 ;  /* 0x00000005ff047219 */ /* 0x000fe20000011604 */
[----:B--2---:R-:W-:Y:S01]  /*2200*/  IMAD.HI.U32 R3, R9, R3, RZ ;  /* 0x0000000309037227 */ /* 0x004fe200078e00ff */
[----:B------:R-:W-:-:S04]  /*2210*/  ISETP.NE.AND P0, PT, R2, 0x1, PT ;  /* 0x000000010200780c */ /* 0x000fc80003f05270 */
[----:B---3--:R-:W-:-:S04]  /*2220*/  SHF.R.U32.HI R3, RZ, R6, R3 ;  /* 0x00000006ff037219 */ /* 0x008fc80000011603 */
[----:B------:R-:W-:Y:S02]  /*2230*/  SEL R3, R9, R3, !P0 ;  /* 0x0000000309037207 */ /* 0x000fe40004000000 */
[----:B----4-:R-:W-:-:S04]  /*2240*/  ISETP.NE.AND P1, PT, R7, 0x1, PT ;  /* 0x000000010700780c */ /* 0x010fc80003f25270 */
[----:B------:R-:W-:-:S05]  /*2250*/  SEL R4, R10, R4, !P1 ;  /* 0x000000040a047207 */ /* 0x000fca0004800000 */
[----:B------:R-:W-:Y:S02]  /*2260*/  IMAD.IADD R5, R3, 0x1, -R4 ;  /* 0x0000000103057824 */ /* 0x000fe400078e0a04 */
[----:B------:R-:W-:Y:S02]  /*2270*/  IMAD.IADD R3, R4, 0x1, -R3 ;  /* 0x0000000104037824 */ /* 0x000fe400078e0a03 */
[----:B------:R-:W-:Y:S02]  /*2280*/  IMAD R10, R5, R7, R10 ;  /* 0x00000007050a7224 */ /* 0x000fe400078e020a */
[----:B------:R-:W-:-:S07]  /*2290*/  IMAD R9, R3, R2, R9 ;  /* 0x0000000203097224 */ /* 0x000fce00078e0209 */
.L_x_34:
[----:B------:R-:W-:Y:S01]  /*22a0*/  VIADD R16, R16, 0x1 ;  /* 0x0000000110107836 */ /* 0x000fe20000000000 */
[----:B------:R-:W-:Y:S01]  /*22b0*/  PLOP3.LUT P1, PT, PT, PT, PT, 0x80, 0x8 ;  /* 0x000000000008781c */ /* 0x000fe20003f2f070 */
[----:B------:R-:W-:Y:S02]  /*22c0*/  IMAD.IADD R15, R10, 0x1, R97 ;  /* 0x000000010a0f7824 */ /* 0x000fe400078e0261 */
[----:B------:R-:W-:Y:S01]  /*22d0*/  IMAD.IADD R14, R9, 0x1, R96 ;  /* 0x00000001090e7824 */ /* 0x000fe200078e0260 */
[----:B------:R-:W-:-:S04]  /*22e0*/  ISETP.NE.AND P0, PT, R16, 0x2, PT ;  /* 0x000000021000780c */ /* 0x000fc80003f05270 */
[----:B------:R-:W-:Y:S02]  /*22f0*/  SEL R2, RZ, 0x1, P0 ;  /* 0x00000001ff027807 */ /* 0x000fe40000000000 */
[----:B------:R-:W-:Y:S02]  /*2300*/  SEL R16, R16, RZ, P0 ;  /* 0x000000ff10107207 */ /* 0x000fe40000000000 */
[----:B------:R-:W-:Y:S01]  /*2310*/  LOP3.LUT R13, R13, R2, RZ, 0x3c, !PT ;  /* 0x000000020d0d7212 */ /* 0x000fe200078e3cff */
[----:B------:R-:W-:Y:S06]  /*2320*/  @P2 BRA `(.L_x_35) ;  /* 0xfffffff000982947 */ /* 0x000fec000383ffff */
[----:B------:R-:W-:Y:S01]  /*2330*/  UIADD3 UR4, UPT, UPT, UR4, 0x40, URZ ;  /* 0x0000004004047890 */ /* 0x000fe2000fffe0ff */
[----:B------:R-:W-:-:S03]  /*2340*/  SHF.L.U32 R2, R17, 0x1f, RZ ;  /* 0x0000001f11027819 */ /* 0x000fc600000006ff */
[----:B------:R-:W-:-:S09]  /*2350*/  ULEA UR5, UR6, UR4, 0x3 ;  /* 0x0000000406057291 */ /* 0x000fd2000f8e18ff */
[----:B------:R-:W1:Y:S02]  /*2360*/  SYNCS.PHASECHK.TRANS64.TRYWAIT P0, [UR5], R2 ;  /* 0x00000002ff0075a7 */ /* 0x000e640008001105 */
[----:B-1----:R-:W-:Y:S05]  /*2370*/  @!P0 BRA `(.L_x_36) ;  /* 0x0000005400ac8947 */ /* 0x002fea0003800000 */
.L_x_125:
[----:B------:R-:W-:-:S04]  /*2380*/  UIADD3 UR6, UPT, UPT, UR6, 0x1, URZ ;  /* 0x0000000106067890 */ /* 0x000fc8000fffe0ff */
[----:B------:R-:W-:-:S04]  /*2390*/  UISETP.NE.AND UP0, UPT, UR6, 0x8, UPT ;  /* 0x000000080600788c */ /* 0x000fc8000bf05270 */
[----:B------:R-:W-:Y:S02]  /*23a0*/  USEL UR7, URZ, 0x1, UP0 ;  /* 0x00000001ff077887 */ /* 0x000fe40008000000 */
[----:B------:R-:W-:-:S04]  /*23b0*/  USEL UR6, UR6, URZ, UP0 ;  /* 0x000000ff06067287 */ /* 0x000fc80008000000 */
[----:B------:R-:W-:Y:S01]  /*23c0*/  ULEA UR5, UR6, UR4, 0x3 ;  /* 0x0000000406057291 */ /* 0x000fe2000f8e18ff */
[----:B-1----:R-:W-:-:S04]  /*23d0*/  LOP3.LUT R2, R17, UR7, RZ, 0x3c, !PT ;  /* 0x0000000711027c12 */ /* 0x002fc8000f8e3cff */
[----:B------:R-:W-:-:S04]  /*23e0*/  SHF.L.U32 R3, R2, 0x1f, RZ ;  /* 0x0000001f02037819 */ /* 0x000fc800000006ff */
[----:B------:R-:W1:Y:S02]  /*23f0*/  SYNCS.PHASECHK.TRANS64.TRYWAIT P0, [UR5], R3 ;  /* 0x00000003ff0075a7 */ /* 0x000e640008001105 */
[----:B-1----:R-:W-:Y:S05]  /*2400*/  @!P0 BRA `(.L_x_37) ;  /* 0x0000005400a08947 */ /* 0x002fea0003800000 */
.L_x_127:
[----:B------:R-:W-:-:S04]  /*2410*/  UIADD3 UR6, UPT, UPT, UR6, 0x1, URZ ;  /* 0x0000000106067890 */ /* 0x000fc8000fffe0ff */
[----:B------:R-:W-:-:S04]  /*2420*/  UISETP.NE.AND UP0, UPT, UR6, 0x8, UPT ;  /* 0x000000080600788c */ /* 0x000fc8000bf05270 */
[----:B------:R-:W-:Y:S02]  /*2430*/  USEL UR7, URZ, 0x1, UP0 ;  /* 0x00000001ff077887 */ /* 0x000fe40008000000 */
[----:B------:R-:W-:-:S04]  /*2440*/  USEL UR6, UR6, URZ, UP0 ;  /* 0x000000ff06067287 */ /* 0x000fc80008000000 */
[----:B------:R-:W-:Y:S01]  /*2450*/  ULEA UR5, UR6, UR4, 0x3 ;  /* 0x0000000406057291 */ /* 0x000fe2000f8e18ff */
[----:B------:R-:W-:-:S04]  /*2460*/  LOP3.LUT R2, R2, UR7, RZ, 0x3c, !PT ;  /* 0x0000000702027c12 */ /* 0x000fc8000f8e3cff */
[----:B-1----:R-:W-:-:S04]  /*2470*/  SHF.L.U32 R3, R2, 0x1f, RZ ;  /* 0x0000001f02037819 */ /* 0x002fc800000006ff */
[----:B------:R-:W1:Y:S02]  /*2480*/  SYNCS.PHASECHK.TRANS64.TRYWAIT P0, [UR5], R3 ;  /* 0x00000003ff0075a7 */ /* 0x000e640008001105 */
[----:B-1----:R-:W-:Y:S05]  /*2490*/  @!P0 BRA `(.L_x_38) ;  /* 0x0000005400948947 */ /* 0x002fea0003800000 */
.L_x_129:
        /* <DEDUP_REMOVED lines=9> */
.L_x_131:
        /* <DEDUP_REMOVED lines=9> */
.L_x_133:
        /* <DEDUP_REMOVED lines=9> */
.L_x_135:
        /* <DEDUP_REMOVED lines=9> */
.L_x_137:
[----:B------:R-:W-:-:S04]  /*26e0*/  UIADD3 UR6, UPT, UPT, UR6, 0x1, URZ ;  /* 0x0000000106067890 */ /* 0x000fc8000fffe0ff */
[----:B------:R-:W-:-:S04]  /*26f0*/  UISETP.NE.AND UP0, UPT, UR6, 0x8, UPT ;  /* 0x000000080600788c */ /* 0x000fc8000bf05270 */
[----:B------:R-:W-:Y:S02]  /*2700*/  USEL UR5, URZ, 0x1, UP0 ;  /* 0x00000001ff057887 */ /* 0x000fe40008000000 */
[----:B------:R-:W-:-:S04]  /*2710*/  USEL UR6, UR6, URZ, UP0 ;  /* 0x000000ff06067287 */ /* 0x000fc80008000000 */
[----:B------:R-:W-:Y:S01]  /*2720*/  ULEA UR6, UR6, UR4, 0x3 ;  /* 0x0000000406067291 */ /* 0x000fe2000f8e18ff */
[----:B------:R-:W-:-:S04]  /*2730*/  LOP3.LUT R2, R2, UR5, RZ, 0x3c, !PT ;  /* 0x0000000502027c12 */ /* 0x000fc8000f8e3cff */
[----:B------:R-:W-:Y:S01]  /*2740*/  SHF.L.U32 R2, R2, 0x1f, RZ ;  /* 0x0000001f02027819 */ /* 0x000fe200000006ff */
[----:B-1--4-:R-:W-:-:S07]  /*2750*/  IMAD.U32 R0, RZ, RZ, UR6 ;  /* 0x00000006ff007e24 */ /* 0x012fce000f8e00ff */
.L_x_43:
[----:B-1----:R1:W2:Y:S02]  /*2760*/  SYNCS.PHASECHK.TRANS64.TRYWAIT P0, [R0+URZ], R2 ;  /* 0x00000002000075a7 */ /* 0x0022a400080011ff */
[----:B--2---:R-:W-:Y:S05]  /*2770*/  @!P0 NANOSLEEP.SYNCS 0x989680 ;  /* 0x009896800000895d */ /* 0x004fea0003900000 */
[----:B------:R-:W2:Y:S02]  /*2780*/  @!P0 SYNCS.PHASECHK.TRANS64 P0, [R0+URZ], R2 ;  /* 0x00000002000085a7 */ /* 0x000ea400080010ff */
[----:B--2---:R-:W-:Y:S05]  /*2790*/  @P0 EXIT ;  /* 0x000000000000094d */ /* 0x004fea0003800000 */
[----:B------:R-:W-:Y:S05]  /*27a0*/  BRA `(.L_x_43) ;  /* 0xfffffffc00ec7947 */ /* 0x000fea000383ffff */
.L_x_17:
[----:B------:R-:W-:-:S04]  /*27b0*/  UISETP.NE.AND UP0, UPT, UR37, URZ, UPT ;  /* 0x000000ff2500728c */ /* 0x000fc8000bf05270 */
[----:B------:R-:W-:-:S09]  /*27c0*/  UISETP.NE.OR UP0, UPT, UR8, 0x1, UP0 ;  /* 0x000000010800788c */ /* 0x000fd20008705670 */
[----:B------:R-:W-:Y:S05]  /*27d0*/  BRA.U UP0, `(.L_x_44) ;  /* 0x0000000500487547 */ /* 0x000fea000b800000 */
[----:B------:R-:W-:Y:S01]  /*27e0*/  ISETP.NE.AND P2, PT, R2, RZ, PT ;  /* 0x000000ff0200720c */ /* 0x000fe20003f45270 */
[----:B------:R-:W-:Y:S01]  /*27f0*/  IMAD.MOV.U32 R12, RZ, RZ, 0x1 ;  /* 0x00000001ff0c7424 */ /* 0x000fe200078e00ff */
[----:B------:R-:W-:Y:S02]  /*2800*/  CS2R R10, SRZ ;  /* 0x00000000000a7805 */ /* 0x000fe4000001ff00 */
[----:B------:R-:W-:Y:S01]  /*2810*/  CS2R R8, SRZ ;  /* 0x0000000000087805 */ /* 0x000fe2000001ff00 */
[----:B------:R-:W-:Y:S01]  /*2820*/  UMOV UR4, 0x400 ;  /* 0x0000040000047882 */ /* 0x000fe20000000000 */
[----:B------:R-:W-:Y:S01]  /*2830*/  UMOV UR6, URZ ;  /* 0x000000ff00067c82 */ /* 0x000fe20008000000 */
[----:B------:R-:W-:-:S12]  /*2840*/  ULEA UR37, UR37, UR4, 0x18 ;  /* 0x0000000425257291 */ /* 0x000fd8000f8ec0ff */
.L_x_48:
[----:B------:R-:W-:Y:S02]  /*2850*/  LEA R0, R8, UR37, 0x3 ;  /* 0x0000002508007c11 */ /* 0x000fe4000f8e18ff */
[----:B------:R-:W-:-:S03]  /*2860*/  SHF.L.U32 R4, R9, 0x1f, RZ ;  /* 0x0000001f09047819 */ /* 0x000fc600000006ff */
[----:B------:R-:W-:Y:S01]  /*2870*/  VIADD R5, R0, 0x130 ;  /* 0x0000013000057836 */ /* 0x000fe20000000000 */
[----:B------:R-:W1:Y:S02]  /*2880*/  SYNCS.PHASECHK.TRANS64.TRYWAIT P0, [R0+URZ+0x120], R4 ;  /* 0x00012004000075a7 */ /* 0x000e6400080011ff */
[----:B-1----:R-:W-:Y:S05]  /*2890*/  @!P0 BRA `(.L_x_45) ;  /* 0x00000054000c8947 */ /* 0x002fea0003800000 */
.L_x_138:
[----:B------:R-:W-:Y:S01]  /*28a0*/  ULEA UR5, UR6, UR37, 0x3 ;  /* 0x0000002506057291 */ /* 0x000fe2000f8e18ff */
[----:B-1----:R-:W-:Y:S01]  /*28b0*/  PRMT R0, RZ, 0x654, R5 ;  /* 0x00000654ff007816 */ /* 0x002fe20000000005 */
[----:B------:R-:W-:Y:S01]  /*28c0*/  @!P2 IMAD.MOV.U32 R4, RZ, RZ, 0x10 ;  /* 0x00000010ff04a424 */ /* 0x000fe200078e00ff */
[----:B------:R-:W-:Y:S01]  /*28d0*/  SHF.L.U32 R5, R12, 0x1f, RZ ;  /* 0x0000001f0c057819 */ /* 0x000fe200000006ff */
[----:B------:R-:W-:Y:S01]  /*28e0*/  UIADD3 UR4, UPT, UPT, UR5, 0xc0, URZ ;  /* 0x000000c005047890 */ /* 0x000fe2000fffe0ff */
[----:B------:R1:W-:Y:S05]  /*28f0*/  SYNCS.ARRIVE.TRANS64.RED.A1T0 RZ, [R0+URZ], RZ ;  /* 0x000000ff00ff79a7 */ /* 0x0003ea00081004ff */
[----:B------:R-:W-:Y:S01]  /*2900*/  IMAD.U32 R6, RZ, RZ, UR4 ;  /* 0x00000004ff067e24 */ /* 0x000fe2000f8e00ff */
[----:B------:R-:W2:Y:S04]  /*2910*/  SYNCS.PHASECHK.TRANS64.TRYWAIT P0, [UR5+0xd0], R5 ;  /* 0x0000d005ff0075a7 */ /* 0x000ea80008001105 */
[----:B------:R-:W-:Y:S01]  /*2920*/  PRMT R6, R2, 0x654, R6 ;  /* 0x0000065402067816 */ /* 0x000fe20000000006 */
[----:B-12---:R-:W-:Y:S06]  /*2930*/  @!P0 BRA `(.L_x_46) ;  /* 0x0000005000f88947 */ /* 0x006fec0003800000 */
.L_x_140:
[----:B------:R-:W-:Y:S01]  /*2940*/  ULEA UR4, UR6, UR37, 0x4 ;  /* 0x0000002506047291 */ /* 0x000fe2000f8e20ff */
[----:B------:R-:W-:Y:S01]  /*2950*/  SEL R3, R6, R3, !P2 ;  /* 0x0000000306037207 */ /* 0x000fe20005000000 */
[----:B------:R-:W-:Y:S01]  /*2960*/  UIADD3 UR5, UPT, UPT, UR5, 0xc0, URZ ;  /* 0x000000c005057890 */ /* 0x000fe2000fffe0ff */
[----:B-1----:R-:W-:Y:S01]  /*2970*/  LEA R0, R11, UR37, 0x3 ;  /* 0x000000250b007c11 */ /* 0x002fe2000f8e18ff */
[----:B------:R-:W-:Y:S01]  /*2980*/  UIADD3 UR4, UPT, UPT, UR4, 0x150, URZ ;  /* 0x0000015004047890 */ /* 0x000fe2000fffe0ff */
[----:B------:R1:W-:Y:S01]  /*2990*/  @!P2 SYNCS.ARRIVE.TRANS64.RED RZ, [R3+URZ], R4 ;  /* 0x0000000403ffa9a7 */ /* 0x0003e200080004ff */
[----:B------:R-:W-:Y:S01]  /*29a0*/  UIADD3 UR6, UPT, UPT, UR6, 0x1, URZ ;  /* 0x0000000106067890 */ /* 0x000fe2000fffe0ff */
[----:B------:R-:W-:-:S03]  /*29b0*/  VIADD R8, R8, 0x1 ;  /* 0x0000000108087836 */ /* 0x000fc60000000000 */
[----:B------:R-:W-:Y:S02]  /*29c0*/  UISETP.NE.AND UP0, UPT, UR6, 0x2, UPT ;  /* 0x000000020600788c */ /* 0x000fe4000bf05270 */
[----:B------:R-:W-:Y:S01]  /*29d0*/  ISETP.NE.AND P0, PT, R8, 0x2, PT ;  /* 0x000000020800780c */ /* 0x000fe20003f05270 */
[----:B------:R-:W-:Y:S06]  /*29e0*/  UGETNEXTWORKID.BROADCAST [UR4], [UR5] ;  /* 0x00000000040073ca */ /* 0x000fec0008000100 */
[----:B------:R-:W-:Y:S02]  /*29f0*/  USEL UR4, URZ, 0x1, UP0 ;  /* 0x00000001ff047887 */ /* 0x000fe40008000000 */
[----:B------:R-:W-:-:S04]  /*2a00*/  USEL UR6, UR6, URZ, UP0 ;  /* 0x000000ff06067287 */ /* 0x000fc80008000000 */
[----:B------:R-:W-:Y:S02]  /*2a10*/  LOP3.LUT R12, R12, UR4, RZ, 0x3c, !PT ;  /* 0x000000040c0c7c12 */ /* 0x000fe4000f8e3cff */
[----:B-1----:R-:W-:-:S04]  /*2a20*/  SHF.L.U32 R4, R10, 0x1f, RZ ;  /* 0x0000001f0a047819 */ /* 0x002fc800000006ff */
[----:B------:R-:W1:Y:S02]  /*2a30*/  SYNCS.PHASECHK.TRANS64.TRYWAIT P1, [R0+URZ+0xc0], R4 ;  /* 0x0000c004000075a7 */ /* 0x000e6400080211ff */
[----:B-1----:R-:W-:Y:S05]  /*2a40*/  @!P1 BRA `(.L_x_47) ;  /* 0x0000005000cc9947 */ /* 0x002fea0003800000 */
.L_x_141:
[C---:B-1----:R-:W-:Y:S01]  /*2a50*/  LEA R4, R11.reuse, UR37, 0x4 ;  /* 0x000000250b047c11 */ /* 0x042fe2000f8e20ff */
[----:B------:R-:W-:Y:S01]  /*2a60*/  VIADD R0, R0, 0xd0 ;  /* 0x000000d000007836 */ /* 0x000fe20000000000 */
[----:B------:R-:W-:Y:S01]  /*2a70*/  SEL R8, R8, RZ, P0 ;  /* 0x000000ff08087207 */ /* 0x000fe20000000000 */
[----:B------:R-:W-:-:S03]  /*2a80*/  VIADD R11, R11, 0x1 ;  /* 0x000000010b0b7836 */ /* 0x000fc60000000000 */
[----:B------:R-:W1:Y:S01]  /*2a90*/  LDS.128 R4, [R4+0x150] ;  /* 0x0001500004047984 */ /* 0x000e620000000c00 */
[----:B------:R-:W-:Y:S02]  /*2aa0*/  PRMT R0, RZ, 0x654, R0 ;  /* 0x00000654ff007816 */ /* 0x000fe40000000000 */
[C---:B------:R-:W-:Y:S01]  /*2ab0*/  ISETP.NE.AND P1, PT, R11.reuse, 0x2, PT ;  /* 0x000000020b00780c */ /* 0x040fe20003f25270 */
[----:B------:R-:W-:Y:S01]  /*2ac0*/  @!PT LDS RZ, [RZ] ;  /* 0x00000000fffff984 */ /* 0x000fe20000000800 */
[----:B------:R-:W-:Y:S01]  /*2ad0*/  @!PT LDS RZ, [RZ] ;  /* 0x00000000fffff984 */ /* 0x000fe20000000800 */
[----:B------:R-:W-:Y:S01]  /*2ae0*/  @!PT LDS RZ, [RZ] ;  /* 0x00000000fffff984 */ /* 0x000fe20000000800 */
[----:B------:R-:W-:Y:S01]  /*2af0*/  @!PT LDS RZ, [RZ] ;  /* 0x00000000fffff984 */ /* 0x000fe20000000800 */
[----:B------:R2:W-:Y:S06]  /*2b00*/  MEMBAR.ALL.CTA ;  /* 0x0000000000007992 */ /* 0x0005ec0000008000 */
[----:B--2---:R-:W2:Y:S01]  /*2b10*/  FENCE.VIEW.ASYNC.S ;  /* 0x00000000000073c6 */ /* 0x004ea20000000000 */
[----:B------:R-:W-:Y:S01]  /*2b20*/  SEL R11, R11, RZ, P1 ;  /* 0x000000ff0b0b7207 */ /* 0x000fe20000800000 */
[----:B--2---:R2:W-:Y:S01]  /*2b30*/  SYNCS.ARRIVE.TRANS64.RED.A1T0 RZ, [R0+URZ], RZ ;  /* 0x000000ff00ff79a7 */ /* 0x0045e200081004ff */
[----:B-1----:R-:W-:-:S02]  /*2b40*/  LOP3.LUT P3, RZ, R6, 0x1, RZ, 0xc0, !PT ;  /* 0x0000000106ff7812 */ /* 0x002fc4000786c0ff */
[----:B------:R-:W-:-:S04]  /*2b50*/  SEL R4, RZ, 0x1, P1 ;  /* 0x00000001ff047807 */ /* 0x000fc80000800000 */
[----:B------:R-:W-:Y:S02]  /*2b60*/  LOP3.LUT R10, R10, R4, RZ, 0x3c, !PT ;  /* 0x000000040a0a7212 */ /* 0x000fe400078e3cff */
[----:B--2---:R-:W-:-:S04]  /*2b70*/  SEL R0, RZ, 0x1, P0 ;  /* 0x00000001ff007807 */ /* 0x004fc80000000000 */
[----:B------:R-:W-:Y:S01]  /*2b80*/  LOP3.LUT R9, R9, R0, RZ, 0x3c, !PT ;  /* 0x0000000009097212 */ /* 0x000fe200078e3cff */
[----:B------:R-:W-:Y:S06]  /*2b90*/  @P3 BRA `(.L_x_48) ;  /* 0xfffffffc002c3947 */ /* 0x000fec000383ffff */
[----:B------:R-:W-:Y:S01]  /*2ba0*/  ULEA UR5, UR6, UR37, 0x3 ;  /* 0x0000002506057291 */ /* 0x000fe2000f8e18ff */
[----:B------:R-:W-:-:S08]  /*2bb0*/  SHF.L.U32 R2, R12, 0x1f, RZ ;  /* 0x0000001f0c027819 */ /* 0x000fd000000006ff */
[----:B------:R-:W1:Y:S02]  /*2bc0*/  SYNCS.PHASECHK.TRANS64 P0, [UR5+0xd0], R2 ;  /* 0x0000d002ff0075a7 */ /* 0x000e640008001005 */
[----:B-1----:R-:W-:Y:S05]  /*2bd0*/  @P0 BRA `(.L_x_49) ;  /* 0x0000000000080947 */ /* 0x002fea0003800000 */
[----:B------:R-:W1:Y:S02]  /*2be0*/  SYNCS.PHASECHK.TRANS64.TRYWAIT P0, [UR5+0xd0], R2 ;  /* 0x0000d002ff0075a7 */ /* 0x000e640008001105 */
[----:B-1----:R-:W-:Y:S05]  /*2bf0*/  @!P0 BRA `(.L_x_50) ;  /* 0x0000005000748947 */ /* 0x002fea0003800000 */
.L_x_49:
[----:B------:R-:W-:-:S04]  /*2c00*/  UIADD3 UR4, UPT, UPT, UR6, 0x1, URZ ;  /* 0x0000000106047890 */ /* 0x000fc8000fffe0ff */
[----:B------:R-:W-:-:S04]  /*2c10*/  UISETP.NE.AND UP0, UPT, UR4, 0x2, UPT ;  /* 0x000000020400788c */ /* 0x000fc8000bf05270 */
[----:B------:R-:W-:Y:S02]  /*2c20*/  USEL UR7, URZ, 0x1, UP0 ;  /* 0x00000001ff077887 */ /* 0x000fe40008000000 */
[----:B------:R-:W-:-:S04]  /*2c30*/  USEL UR4, UR4, URZ, UP0 ;  /* 0x000000ff04047287 */ /* 0x000fc80008000000 */
[----:B------:R-:W-:Y:S01]  /*2c40*/  ULEA UR4, UR4, UR37, 0x3 ;  /* 0x0000002504047291 */ /* 0x000fe2000f8e18ff */
[----:B-1----:R-:W-:-:S04]  /*2c50*/  LOP3.LUT R2, R12, UR7, RZ, 0x3c, !PT ;  /* 0x000000070c027c12 */ /* 0x002fc8000f8e3cff */
[----:B------:R-:W-:-:S04]  /*2c60*/  SHF.L.U32 R0, R2, 0x1f, RZ ;  /* 0x0000001f02007819 */ /* 0x000fc800000006ff */
[----:B------:R-:W1:Y:S02]  /*2c70*/  SYNCS.PHASECHK.TRANS64 P0, [UR4+0xd0], R0 ;  /* 0x0000d000ff0075a7 */ /* 0x000e640008001004 */
[----:B-1----:R-:W-:Y:S05]  /*2c80*/  @P0 EXIT ;  /* 0x000000000000094d */ /* 0x002fea0003800000 */
[----:B------:R-:W-:Y:S02]  /*2c90*/  SHF.L.U32 R2, R2, 0x1f, RZ ;  /* 0x0000001f02027819 */ /* 0x000fe400000006ff */
[----:B------:R-:W-:-:S07]  /*2ca0*/  MOV R0, UR4 ;  /* 0x0000000400007c02 */ /* 0x000fce0008000f00 */
.L_x_51:
[----:B-1----:R1:W2:Y:S02]  /*2cb0*/  SYNCS.PHASECHK.TRANS64.TRYWAIT P0, [R0+URZ+0xd0], R2 ;  /* 0x0000d002000075a7 */ /* 0x0022a400080011ff */
[----:B--2---:R-:W-:Y:S05]  /*2cc0*/  @!P0 NANOSLEEP.SYNCS 0x989680 ;  /* 0x009896800000895d */ /* 0x004fea0003900000 */
[----:B------:R-:W2:Y:S02]  /*2cd0*/  @!P0 SYNCS.PHASECHK.TRANS64 P0, [R0+URZ+0xd0], R2 ;  /* 0x0000d002000085a7 */ /* 0x000ea400080010ff */
[----:B--2---:R-:W-:Y:S05]  /*2ce0*/  @P0 EXIT ;  /* 0x000000000000094d */ /* 0x004fea0003800000 */
[----:B------:R-:W-:Y:S05]  /*2cf0*/  BRA `(.L_x_51) ;  /* 0xfffffffc00ec7947 */ /* 0x000fea000383ffff */
.L_x_44:
[----:B------:R-:W-:-:S09]  /*2d00*/  UISETP.NE.AND UP0, UPT, UR8, URZ, UPT ;  /* 0x000000ff0800728c */ /* 0x000fd2000bf05270 */
[----:B------:R-:W-:Y:S05]  /*2d10*/  BRA.U UP0, `(.L_x_52) ;  /* 0x0000000d00b47547 */ /* 0x000fea000b800000 */
[----:B------:R-:W-:Y:S01]  /*2d20*/  UMOV UR4, 0x40 ;  /* 0x0000004000047882 */ /* 0x000fe20000000000 */
[----:B------:R-:W-:Y:S01]  /*2d30*/  NOP ;  /* 0x0000000000007918 */ /* 0x000fe20000000000 */
[----:B------:R-:W-:Y:S01]  /*2d40*/  ULEA UR4, UR37, UR4, 0x18 ;  /* 0x0000000425047291 */ /* 0x000fe2000f8ec0ff */
[----:B------:R-:W-:Y:S02]  /*2d50*/  UMOV UR5, 0x400 ;  /* 0x0000040000057882 */ /* 0x000fe40000000000 */
[----:B------:R-:W-:-:S06]  /*2d60*/  ULEA UR37, UR37, UR5, 0x18 ;  /* 0x0000000525257291 */ /* 0x000fcc000f8ec0ff */
[----:B------:R-:W1:Y:S02]  /*2d70*/  LDS.U8 R0, [UR4+0x1c] ;  /* 0x00001c04ff007984 */ /* 0x000e640008000000 */
[----:B-1----:R-:W-:-:S13]  /*2d80*/  ISETP.NE.AND P0, PT, R0, RZ, PT ;  /* 0x000000ff0000720c */ /* 0x002fda0003f05270 */
[----:B------:R-:W-:Y:S05]  /*2d90*/  @P0 BRA `(.L_x_53) ;  /* 0x0000000000580947 */ /* 0x000fea0003800000 */
[----:B------:R-:W-:-:S13]  /*2da0*/  ELECT P0, URZ, PT ;  /* 0x0000000000ff782f */ /* 0x000fda0003800000 */
[----:B------:R-:W-:Y:S05]  /*2db0*/  @!P0 BRA `(.L_x_54) ;  /* 0x0000000000608947 */ /* 0x000fea0003800000 */
[----:B------:R-:W-:Y:S01]  /*2dc0*/  UMOV UR5, 0x10 ;  /* 0x0000001000057882 */ /* 0x000fe20000000000 */
[----:B------:R-:W-:Y:S01]  /*2dd0*/  HFMA2 R0, -RZ, RZ, 0, 5.9604644775390625e-08 ;  /* 0x00000001ff007431 */ /* 0x000fe200000001ff */
[----:B------:R-:W-:-:S03]  /*2de0*/  MOV R2, 0xffff ;  /* 0x0000ffff00027802 */ /* 0x000fc60000000f00 */
[----:B------:R-:W-:Y:S04]  /*2df0*/  DEPBAR.LE SB1, 0x36 ;  /* 0x00009d800000791a */ /* 0x000fe80000000000 */
[----:B------:R-:W1:Y:S02]  /*2e00*/  UTCATOMSWS.FIND_AND_SET.ALIGN UP0, UR5, UR5 ;  /* 0x00000005000575e3 */ /* 0x000e640008000800 */
[----:B-1----:R-:W-:Y:S01]  /*2e10*/  MOV R3, UR5 ;  /* 0x0000000500037c02 */ /* 0x002fe20008000f00 */
[----:B------:R-:W-:Y:S06]  /*2e20*/  BRA.U UP0, `(.L_x_55) ;  /* 0x0000000100187547 */ /* 0x000fec000b800000 */
.L_x_56:
[----:B------:R-:W-:Y:S05]  /*2e30*/  NANOSLEEP 0x64 ;  /* 0x000000640000795d */ /* 0x000fea0003800000 */
[----:B------:R-:W-:-:S05]  /*2e40*/  UMOV UR5, 0x10 ;  /* 0x0000001000057882 */ /* 0x000fca0000000000 */
[----:B------:R-:W-:Y:S04]  /*2e50*/  DEPBAR.LE SB1, 0x36 ;  /* 0x00009d800000791a */ /* 0x000fe80000000000 */
[----:B------:R-:W1:Y:S02]  /*2e60*/  UTCATOMSWS.FIND_AND_SET.ALIGN UP0, UR5, UR5 ;  /* 0x00000005000575e3 */ /* 0x000e640008000800 */
[----:B-1----:R-:W-:Y:S01]  /*2e70*/  MOV R3, UR5 ;  /* 0x0000000500037c02 */ /* 0x002fe20008000f00 */
[----:B------:R-:W-:Y:S05]  /*2e80*/  BRA.U !UP0, `(.L_x_56) ;  /* 0xfffffffd08e87547 */ /* 0x000fea000b83ffff */
.L_x_55:
[-C--:B------:R-:W-:Y:S02]  /*2e90*/  SHF.L.U32 R2, R2, R3.reuse, RZ ;  /* 0x0000000302027219 */ /* 0x080fe400000006ff */
[----:B------:R-:W-:Y:S01]  /*2ea0*/  SHF.L.U32 R0, R0, R3, RZ ;  /* 0x0000000300007219 */ /* 0x000fe200000006ff */
[----:B------:R-:W-:Y:S02]  /*2eb0*/  IMAD.SHL.U32 R3, R3, 0x20, RZ ;  /* 0x0000002003037824 */ /* 0x000fe400078e00ff */
[----:B------:R1:W-:Y:S04]  /*2ec0*/  ATOMS.OR RZ, [UR4+0x14], R2 ;  /* 0x00001402ffff798c */ /* 0x0003e8000b000004 */
[----:B------:R1:W-:Y:S04]  /*2ed0*/  ATOMS.OR RZ, [UR4+0x18], R0 ;  /* 0x00001800ffff798c */ /* 0x0003e8000b000004 */
[----:B------:R1:W-:Y:S01]  /*2ee0*/  STS [UR37+0x170], R3 ;  /* 0x00017003ff007988 */ /* 0x0003e20008000825 */
[----:B------:R-:W-:Y:S05]  /*2ef0*/  BRA `(.L_x_54) ;  /* 0x0000000000107947 */ /* 0x000fea0003800000 */
.L_x_53:
[----:B------:R-:W-:Y:S02]  /*2f00*/  MOV R0, 0xffffffff ;  /* 0xffffffff00007802 */ /* 0x000fe40000000f00 */
[----:B------:R-:W-:-:S03]  /*2f10*/  MOV R2, 0x2f40 ;  /* 0x00002f4000027802 */ /* 0x000fc60000000f00 */
[----:B------:R1:W-:Y:S04]  /*2f20*/  STS [UR37+0x170], R0 ;  /* 0x00017000ff007988 */ /* 0x0003e80008000825 */
[----:B-1-3-5:R-:W-:Y:S05]  /*2f30*/  CALL.REL.NOINC `($__internal_1_$__cuda_sm10x_tcgen05_guardrail_trap_phase_invalid_during_alloc) ;  /* 0x0000005400487944 */ /* 0x02afea0003c00000 */
.L_x_54:
[----:B------:R-:W-:Y:S05]  /*2f40*/  WARPSYNC.ALL ;  /* 0x0000000000007948 */ /* 0x000fea0003800000 */
[----:B------:R-:W2:Y:S01]  /*2f50*/  S2UR UR5, SR_CgaCtaId ;  /* 0x00000000000579c3 */ /* 0x000ea20000008800 */
[----:B------:R-:W-:Y:S01]  /*2f60*/  UMOV UR4, 0x400 ;  /* 0x0000040000047882 */ /* 0x000fe20000000000 */
[----:B------:R-:W-:-:S06]  /*2f70*/  NOP ;  /* 0x0000000000007918 */ /* 0x000fcc0000000000 */
[----:B------:R-:W-:Y:S06]  /*2f80*/  BAR.ARV 0x6, 0xa0 ;  /* 0x0182800000007b1d */ /* 0x000fec0000002000 */
[----:B------:R-:W4:Y:S01]  /*2f90*/  LDCU UR7, c[0x0][0x38c] ;  /* 0x00007180ff0777ac */ /* 0x000f220008000800 */
[----:B------:R-:W-:Y:S01]  /*2fa0*/  IMAD.MOV.U32 R11, RZ, RZ, 0x1 ;  /* 0x00000001ff0b7424 */ /* 0x000fe200078e00ff */
[----:B------:R-:W-:Y:S01]  /*2fb0*/  CS2R R8, SRZ ;  /* 0x0000000000087805 */ /* 0x000fe2000001ff00 */
[----:B------:R-:W-:Y:S01]  /*2fc0*/  IMAD.MOV.U32 R10, RZ, RZ, RZ ;  /* 0x000000ffff0a7224 */ /* 0x000fe200078e00ff */
[----:B------:R-:W3:Y:S01]  /*2fd0*/  LDCU UR6, c[0x0][0x38c] ;  /* 0x00007180ff0677ac */ /* 0x000ee20008000800 */
[----:B------:R-:W-:Y:S01]  /*2fe0*/  UMOV UR15, URZ ;  /* 0x000000ff000f7c82 */ /* 0x000fe20008000000 */
[----:B------:R-:W-:Y:S01]  /*2ff0*/  UMOV UR14, URZ ;  /* 0x000000ff000e7c82 */ /* 0x000fe20008000000 */
[----:B--2---:R-:W-:Y:S01]  /*3000*/  ULEA UR5, UR5, UR4, 0x18 ;  /* 0x0000000405057291 */ /* 0x004fe2000f8ec0ff */
[----:B------:R-:W-:Y:S01]  /*3010*/  UMOV UR24, 0x0 ;  /* 0x0000000000187882 */ /* 0x000fe20000000000 */
[----:B------:R-:W-:-:S02]  /*3020*/  UMOV UR25, 0x8100010 ;  /* 0x0810001000197882 */ /* 0x000fc40000000000 */
[----:B------:R-:W-:Y:S02]  /*3030*/  UIADD3 UR10, UPT, UPT, UR5, 0x6400, URZ ;  /* 0x00006400050a7890 */ /* 0x000fe4000fffe0ff */
[----:B------:R-:W-:Y:S02]  /*3040*/  UIADD3 UR11, UPT, UPT, UR5, 0x26400, URZ ;  /* 0x00026400050b7890 */ /* 0x000fe4000fffe0ff */
[----:B----4-:R-:W-:Y:S01]  /*3050*/  UIADD3 UR7, UPT, UPT, UR7, 0x3f, URZ ;  /* 0x0000003f07077890 */ /* 0x010fe2000fffe0ff */
[----:B-1----:R-:W1:Y:S01]  /*3060*/  LDS R0, [UR5+0x170] ;  /* 0x00017005ff007984 */ /* 0x002e620008000800 */
[----:B------:R-:W-:Y:S02]  /*3070*/  USHF.R.U32.HI UR10, URZ, 0x4, UR10 ;  /* 0x00000004ff0a7899 */ /* 0x000fe4000801160a */
[----:B------:R-:W-:Y:S02]  /*3080*/  USHF.R.S32.HI UR4, URZ, 0x1f, UR7 ;  /* 0x0000001fff047899 */ /* 0x000fe40008011407 */
[----:B------:R-:W-:-:S02]  /*3090*/  USHF.R.U32.HI UR11, URZ, 0x4, UR11 ;  /* 0x00000004ff0b7899 */ /* 0x000fc4000801160b */
[----:B------:R-:W-:Y:S02]  /*30a0*/  ULEA.HI UR4, UR4, UR7, URZ, 0x6 ;  /* 0x0000000704047291 */ /* 0x000fe4000f8f30ff */
[----:B------:R-:W-:Y:S02]  /*30b0*/  ULOP3.LUT UR10, UR10, 0x3fff, URZ, 0xc0, !UPT ;  /* 0x00003fff0a0a7892 */ /* 0x000fe4000f8ec0ff */
[----:B------:R-:W-:Y:S02]  /*30c0*/  USHF.R.S32.HI UR4, URZ, 0x6, UR4 ;  /* 0x00000006ff047899 */ /* 0x000fe40008011404 */
[----:B------:R-:W-:Y:S02]  /*30d0*/  ULOP3.LUT UR11, UR11, 0x3fff, URZ, 0xc0, !UPT ;  /* 0x00003fff0b0b7892 */ /* 0x000fe4000f8ec0ff */
[----:B------:R-:W-:Y:S01]  /*30e0*/  UISETP.LT.AND UP0, UPT, UR4, 0x1, UPT ;  /* 0x000000010400788c */ /* 0x000fe2000bf01270 */
[----:B------:R-:W-:Y:S01]  /*30f0*/  UMOV UR22, 0x0 ;  /* 0x0000000000167882 */ /* 0x000fe20000000000 */
[----:B------:R-:W-:-:S02]  /*3100*/  UMOV UR23, 0x8100010 ;  /* 0x0810001000177882 */ /* 0x000fc40000000000 */
[----:B------:R-:W-:Y:S02]  /*3110*/  USEL UR9, UR4, 0x1, !UP0 ;  /* 0x0000000104097887 */ /* 0x000fe4000c000000 */
[----:B------:R-:W-:Y:S02]  /*3120*/  ULOP3.LUT UR10, UR10, 0x10000, URZ, 0xfc, !UPT ;  /* 0x000100000a0a7892 */ /* 0x000fe4000f8efcff */
[----:B------:R-:W-:Y:S02]  /*3130*/  ULOP3.LUT UR11, UR11, 0x10000, URZ, 0xfc, !UPT ;  /* 0x000100000b0b7892 */ /* 0x000fe4000f8efcff */
[----:B------:R-:W-:Y:S02]  /*3140*/  UIADD3 UR9, UPT, UPT, -UR9, URZ, URZ ;  /* 0x000000ff09097290 */ /* 0x000fe4000fffe1ff */
[----:B---3--:R-:W-:Y:S01]  /*3150*/  UISETP.GE.AND UP3, UPT, UR6, 0x1, UPT ;  /* 0x000000010600788c */ /* 0x008fe2000bf66270 */
[----:B------:R-:W-:Y:S01]  /*3160*/  UMOV UR20, 0x0 ;  /* 0x0000000000147882 */ /* 0x000fe20000000000 */
[----:B------:R-:W-:Y:S01]  /*3170*/  UMOV UR21, 0x8100010 ;  /* 0x0810001000157882 */ /* 0x000fe20000000000 */
[----:B------:R-:W-:Y:S01]  /*3180*/  UMOV UR18, 0x0 ;  /* 0x0000000000127882 */ /* 0x000fe20000000000 */
[----:B------:R-:W-:Y:S01]  /*3190*/  UMOV UR19, 0x8100010 ;  /* 0x0810001000137882 */ /* 0x000fe20000000000 */
[----:B-1----:R-:W-:-:S15]  /*31a0*/  R2UR UR16, R0 ;  /* 0x00000000001072ca */ /* 0x002fde00000e0000 */
.L_x_63:
[----:B------:R-:W-:Y:S02]  /*31b0*/  LEA R0, R10, UR5, 0x3 ;  /* 0x000000050a007c11 */ /* 0x000fe4000f8e18ff */
[----:B------:R-:W-:Y:S02]  /*31c0*/  SHF.L.U32 R2, R9, 0x1f, RZ ;  /* 0x0000001f09027819 */ /* 0x000fe400000006ff */
[----:B------:R-:W-:Y:S01]  /*31d0*/  PLOP3.LUT P0, PT, PT, PT, UP3, 0x80, 0x8 ;  /* 0x000000000008781c */ /* 0x000fe20003f0f038 */
[----:B------:R-:W-:Y:S01]  /*31e0*/  VIADD R3, R0, 0xd0 ;  /* 0x000000d000037836 */ /* 0x000fe20000000000 */
[----:B-1----:R-:W1:Y:S02]  /*31f0*/  SYNCS.PHASECHK.TRANS64.TRYWAIT P1, [R0+URZ+0xc0], R2 ;  /* 0x0000c002000075a7 */ /* 0x002e6400080211ff */
[----:B-1-3--:R-:W-:Y:S09]  /*3200*/  @!P1 BRA `(.L_x_57) ;  /* 0x0000004c00089947 */ /* 0x00aff20003800000 */
.L_x_143:
[----:B------:R-:W-:Y:S01]  /*3210*/  LEA R4, R10, UR5, 0x4 ;  /* 0x000000050a047c11 */ /* 0x000fe2000f8e20ff */
[----:B------:R-:W-:Y:S01]  /*3220*/  @UP3 ULEA UR6, UR14, UR5, 0x3 ;  /* 0x000000050e063291 */ /* 0x000fe2000f8e18ff */
[----:B------:R-:W-:Y:S01]  /*3230*/  PLOP3.LUT P2, PT, PT, PT, PT, 0x80, 0x8 ;  /* 0x000000000008781c */ /* 0x000fe20003f4f070 */
[----:B------:R-:W-:Y:S01]  /*3240*/  ULEA UR7, UR15, UR5, 0x3 ;  /* 0x000000050f077291 */ /* 0x000fe2000f8e18ff */
[----:B------:R-:W-:Y:S01]  /*3250*/  PRMT R3, RZ, 0x654, R3 ;  /* 0x00000654ff037816 */ /* 0x000fe20000000003 */
[----:B------:R-:W-:Y:S01]  /*3260*/  ULEA UR8, UR15, UR16, 0x6 ;  /* 0x000000100f087291 */ /* 0x000fe2000f8e30ff */
[----:B------:R-:W2:Y:S01]  /*3270*/  LDS.128 R4, [R4+0x150] ;  /* 0x0001500004047984 */ /* 0x000ea20000000c00 */
[----:B-1----:R-:W-:Y:S02]  /*3280*/  @P0 SHF.L.U32 R2, R8, 0x1f, RZ ;  /* 0x0000001f08020819 */ /* 0x002fe400000006ff */
[----:B------:R-:W-:Y:S01]  /*3290*/  SHF.L.U32 R0, R11, 0x1f, RZ ;  /* 0x0000001f0b007819 */ /* 0x000fe200000006ff */
[----:B------:R-:W-:Y:S01]  /*32a0*/  @!PT LDS RZ, [RZ] ;  /* 0x00000000fffff984 */ /* 0x000fe20000000800 */
[----:B------:R-:W-:Y:S01]  /*32b0*/  @!PT LDS RZ, [RZ] ;  /* 0x00000000fffff984 */ /* 0x000fe20000000800 */
[----:B------:R-:W-:Y:S01]  /*32c0*/  @!PT LDS RZ, [RZ] ;  /* 0x00000000fffff984 */ /* 0x000fe20000000800 */
[----:B------:R-:W-:Y:S01]  /*32d0*/  @!PT LDS RZ, [RZ] ;  /* 0x00000000fffff984 */ /* 0x000fe20000000800 */
[----:B------:R1:W-:Y:S06]  /*32e0*/  MEMBAR.ALL.CTA ;  /* 0x0000000000007992 */ /* 0x0003ec0000008000 */
[----:B-1----:R-:W1:Y:S02]  /*32f0*/  FENCE.VIEW.ASYNC.S ;  /* 0x00000000000073c6 */ /* 0x002e640000000000 */
[----:B-1----:R1:W-:Y:S01]  /*3300*/  SYNCS.ARRIVE.TRANS64.RED.A1T0 RZ, [R3+URZ], RZ ;  /* 0x000000ff03ff79a7 */ /* 0x0023e200081004ff */
[----:B------:R1:W3:Y:S01]  /*3310*/  @P0 SYNCS.PHASECHK.TRANS64.TRYWAIT P2, [UR6], R2 ;  /* 0x00000002ff0005a7 */ /* 0x0002e20008041106 */
[----:B--2---:R-:W-:Y:S01]  /*3320*/  LOP3.LUT P1, RZ, R6, 0x1, RZ, 0xc0, !PT ;  /* 0x0000000106ff7812 */ /* 0x004fe2000782c0ff */
[----:B------:R-:W2:Y:S02]  /*3330*/  SYNCS.PHASECHK.TRANS64.TRYWAIT P0, [UR7+0x100], R0 ;  /* 0x00010000ff0075a7 */ /* 0x000ea40008001107 */
[----:B-123--:R-:W-:Y:S10]  /*3340*/  @!P0 BRA `(.L_x_58) ;  /* 0x0000004800cc8947 */ /* 0x00eff40003800000 */
.L_x_145:
[----:B------:R-:W-:Y:S01]  /*3350*/  IADD3 R10, PT, PT, R10, 0x1, RZ ;  /* 0x000000010a0a7810 */ /* 0x000fe20007ffe0ff */
[----:B------:R-:W-:Y:S06]  /*3360*/  BRA.U !UP3, `(.L_x_59) ;  /* 0x000000010bc07547 */ /* 0x000fec000b800000 */
[----:B------:R-:W-:Y:S01]  /*3370*/  UPLOP3.LUT UP4, UPT, UPT, UPT, UPT, 0x40, 0x4 ;  /* 0x000000000004789c */ /* 0x000fe20003f8e870 */
[----:B------:R-:W-:Y:S01]  /*3380*/  UMOV UR13, UR9 ;  /* 0x00000009000d7c82 */ /* 0x000fe20008000000 */
[----:B------:R-:W-:Y:S01]  /*3390*/  UMOV UR12, UR4 ;  /* 0x00000004000c7c82 */ /* 0x000fe20008000000 */
[----:B------:R-:W-:-:S08]  /*33a0*/  UMOV UR17, UR14 ;  /* 0x0000000e00117c82 */ /* 0x000fd00008000000 */
.L_x_62:
[----:B------:R-:W-:Y:S02]  /*33b0*/  UIADD3 UR13, UPT, UPT, UR13, 0x1, URZ ;  /* 0x000000010d0d7890 */ /* 0x000fe4000fffe0ff */
[----:B--2---:R-:W-:Y:S02]  /*33c0*/  ULEA UR6, UR17, UR5, 0x3 ;  /* 0x0000000511067291 */ /* 0x004fe4000f8e18ff */
[----:B------:R-:W-:Y:S01]  /*33d0*/  UISETP.NE.AND UP0, UPT, UR13, URZ, UPT ;  /* 0x000000ff0d00728c */ /* 0x000fe2000bf05270 */
[----:B---3--:R-:W-:Y:S10]  /*33e0*/  @P2 BRA `(.L_x_60) ;  /* 0x00000000000c2947 */ /* 0x008ff40003800000 */
[----:B-1----:R-:W-:Y:S04]  /*33f0*/  SHF.L.U32 R2, R8, 0x1f, RZ ;  /* 0x0000001f08027819 */ /* 0x002fe800000006ff */
[----:B------:R-:W1:Y:S02]  /*3400*/  SYNCS.PHASECHK.TRANS64.TRYWAIT P0, [UR6], R2 ;  /* 0x00000002ff0075a7 */ /* 0x000e640008001106 */
[----:B-1----:R-:W-:Y:S05]  /*3410*/  @!P0 BRA `(.L_x_61) ;  /* 0x0000004800b08947 */ /* 0x002fea0003800000 */
.L_x_60:
[----:B------:R-:W-:Y:S01]  /*3420*/  UISETP.NE.AND UP1, UPT, UR12, 0x1, UPT ;  /* 0x000000010c00788c */ /* 0x000fe2000bf25270 */
[----:B------:R-:W-:Y:S01]  /*3430*/  PLOP3.LUT P2, PT, PT, PT, PT, 0x80, 0x8 ;  /* 0x000000000008781c */ /* 0x000fe20003f4f070 */
[----:B------:R-:W-:Y:S02]  /*3440*/  UIADD3 UR14, UPT, UPT, UR17, 0x1, URZ ;  /* 0x00000001110e7890 */ /* 0x000fe4000fffe0ff */
[----:B------:R-:W-:Y:S02]  /*3450*/  ULEA UR28, UR17, UR11, 0x9 ;  /* 0x0000000b111c7291 */ /* 0x000fe4000f8e48ff */
[----:B------:R-:W-:Y:S01]  /*3460*/  UISETP.NE.AND UP2, UPT, UR14, 0x8, UPT ;  /* 0x000000080e00788c */ /* 0x000fe2000bf45270 */
[----:B------:R-:W-:Y:S01]  /*3470*/  PLOP3.LUT P0, PT, PT, PT, UP1, 0x80, 0x8 ;  /* 0x000000000008781c */ /* 0x000fe20003f0f018 */
[----:B------:R-:W-:Y:S02]  /*3480*/  UIADD3 UR40, UPT, UPT, UR28, 0x2, URZ ;  /* 0x000000021c287890 */ /* 0x000fe4000fffe0ff */
[----:B------:R-:W-:Y:S02]  /*3490*/  USEL UR27, URZ, 0x1, UP2 ;  /* 0x00000001ff1b7887 */ /* 0x000fe40009000000 */
[----:B------:R-:W-:Y:S02]  /*34a0*/  USEL UR14, UR14, URZ, UP2 ;  /* 0x000000ff0e0e7287 */ /* 0x000fe40009000000 */
[----:B------:R-:W-:Y:S02]  /*34b0*/  UIADD3 UR36, UPT, UPT, UR28, 0x4, URZ ;  /* 0x000000041c247890 */ /* 0x000fe4000fffe0ff */
[----:B------:R-:W-:Y:S01]  /*34c0*/  @UP1 ULEA UR26, UR14, UR5, 0x3 ;  /* 0x000000050e1a1291 */ /* 0x000fe2000f8e18ff */
[----:B------:R-:W-:Y:S01]  /*34d0*/  LOP3.LUT R8, R8, UR27, RZ, 0x3c, !PT ;  /* 0x0000001b08087c12 */ /* 0x000fe2000f8e3cff */
[----:B------:R-:W-:Y:S02]  /*34e0*/  UIADD3 UR32, UPT, UPT, UR28, 0x6, URZ ;  /* 0x000000061c207890 */ /* 0x000fe4000fffe0ff */
[----:B------:R-:W-:Y:S01]  /*34f0*/  UIADD3 UR6, UPT, UPT, UR6, 0x40, URZ ;  /* 0x0000004006067890 */ /* 0x000fe2000fffe0ff */
[----:B-1----:R-:W-:Y:S01]  /*3500*/  @P0 SHF.L.U32 R0, R8, 0x1f, RZ ;  /* 0x0000001f08000819 */ /* 0x002fe200000006ff */
[----:B------:R-:W-:Y:S01]  /*3510*/  UIADD3 UR12, UPT, UPT, UR12, -0x1, URZ ;  /* 0xffffffff0c0c7890 */ /* 0x000fe2000fffe0ff */
[----:B------:R-:W-:Y:S02]  /*3520*/  UMOV UR29, 0x40004040 ;  /* 0x40004040001d7882 */ /* 0x000fe40000000000 */
[----:B------:R2:W3:Y:S01]  /*3530*/  @P0 SYNCS.PHASECHK.TRANS64.TRYWAIT P2, [UR26], R0 ;  /* 0x00000000ff0005a7 */ /* 0x0004e2000804111a */
[----:B------:R-:W-:Y:S01]  /*3540*/  ULEA UR26, UR17, UR10, 0xa ;  /* 0x0000000a111a7291 */ /* 0x000fe2000f8e50ff */
[----:B------:R-:W-:Y:S01]  /*3550*/  UMOV UR27, 0x40004040 ;  /* 0x40004040001b7882 */ /* 0x000fe20000000000 */
[----:B------:R-:W-:Y:S02]  /*3560*/  UMOV UR41, 0x40004040 ;  /* 0x4000404000297882 */ /* 0x000fe40000000000 */
[----:B------:R-:W-:Y:S02]  /*3570*/  UIADD3 UR38, UPT, UPT, UR26, 0x2, URZ ;  /* 0x000000021a267890 */ /* 0x000fe4000fffe0ff */
[----:B------:R-:W-:Y:S02]  /*3580*/  UIADD3 UR34, UPT, UPT, UR26, 0x4, URZ ;  /* 0x000000041a227890 */ /* 0x000fe4000fffe0ff */
[----:B------:R-:W-:Y:S01]  /*3590*/  UIADD3 UR30, UPT, UPT, UR26, 0x6, URZ ;  /* 0x000000061a1e7890 */ /* 0x000fe2000fffe0ff */
[----:B------:R2:W-:Y:S01]  /*35a0*/  UTCHMMA gdesc[UR26], gdesc[UR28], tmem[UR8], tmem[UR24], idesc[UR25], UP4 ;  /* 0x00ff181c1a0075ea */ /* 0x0005e2000a000008 */
[----:B------:R-:W-:Y:S01]  /*35b0*/  UPLOP3.LUT UP4, UPT, UPT, UPT, UPT, 0x80, 0x8 ;  /* 0x000000000008789c */ /* 0x000fe20003f8f070 */
[----:B------:R-:W-:Y:S01]  /*35c0*/  UMOV UR39, 0x40004040 ;  /* 0x4000404000277882 */ /* 0x000fe20000000000 */
[----:B------:R-:W-:Y:S01]  /*35d0*/  UMOV UR37, 0x40004040 ;  /* 0x4000404000257882 */ /* 0x000fe20000000000 */
[----:B------:R2:W-:Y:S01]  /*35e0*/  UTCHMMA gdesc[UR38], gdesc[UR40], tmem[UR8], tmem[UR22], idesc[UR23], UPT ;  /* 0x00ff1628260075ea */ /* 0x0005e2000b800008 */
[----:B------:R-:W-:Y:S01]  /*35f0*/  UMOV UR35, 0x40004040 ;  /* 0x4000404000237882 */ /* 0x000fe20000000000 */
[----:B------:R-:W-:Y:S01]  /*3600*/  UMOV UR33, 0x40004040 ;  /* 0x4000404000217882 */ /* 0x000fe20000000000 */
[----:B------:R-:W-:Y:S01]  /*3610*/  UMOV UR31, 0x40004040 ;  /* 0x40004040001f7882 */ /* 0x000fe20000000000 */
[----:B------:R2:W-:Y:S01]  /*3620*/  UTCHMMA gdesc[UR34], gdesc[UR36], tmem[UR8], tmem[UR20], idesc[UR21], UPT ;  /* 0x00ff1424220075ea */ /* 0x0005e2000b800008 */
[----:B------:R2:W-:Y:S01]  /*3630*/  UTCHMMA gdesc[UR30], gdesc[UR32], tmem[UR8], tmem[UR18], idesc[UR19], UPT ;  /* 0x00ff12201e0075ea */ /* 0x0005e2000b800008 */
[----:B------:R2:W-:Y:S01]  /*3640*/  UTCBAR [UR6], URZ ;  /* 0x000000ff060073e9 */ /* 0x0005e200080000ff */
[----:B------:R-:W-:Y:S01]  /*3650*/  UMOV UR17, UR14 ;  /* 0x0000000e00117c82 */ /* 0x000fe20008000000 */
[----:B------:R-:W-:Y:S05]  /*3660*/  BRA.U UP0, `(.L_x_62) ;  /* 0xfffffffd00507547 */ /* 0x000fea000b83ffff */
.L_x_59:
[----:B------:R-:W-:Y:S01]  /*3670*/  UIADD3 UR15, UPT, UPT, UR15, 0x1, URZ ;  /* 0x000000010f0f7890 */ /* 0x000fe2000fffe0ff */
[C---:B------:R-:W-:Y:S01]  /*3680*/  ISETP.NE.AND P0, PT, R10.reuse, 0x2, PT ;  /* 0x000000020a00780c */ /* 0x040fe20003f05270 */
[----:B------:R-:W-:Y:S02]  /*3690*/  UIADD3 UR7, UPT, UPT, UR7, 0xe0, URZ ;  /* 0x000000e007077890 */ /* 0x000fe4000fffe0ff */
[----:B------:R-:W-:Y:S01]  /*36a0*/  UISETP.NE.AND UP0, UPT, UR15, 0x4, UPT ;  /* 0x000000040f00788c */ /* 0x000fe2000bf05270 */
[----:B-12---:R-:W-:Y:S02]  /*36b0*/  SEL R0, RZ, 0x1, P0 ;  /* 0x00000001ff007807 */ /* 0x006fe40000000000 */
[----:B------:R-:W-:Y:S01]  /*36c0*/  SEL R10, R10, RZ, P0 ;  /* 0x000000ff0a0a7207 */ /* 0x000fe20000000000 */
[----:B------:R-:W-:Y:S01]  /*36d0*/  USEL UR6, URZ, 0x1, UP0 ;  /* 0x00000001ff067887 */ /* 0x000fe20008000000 */
[----:B------:R-:W-:Y:S01]  /*36e0*/  LOP3.LUT R9, R9, R0, RZ, 0x3c, !PT ;  /* 0x0000000009097212 */ /* 0x000fe200078e3cff */
[----:B------:R-:W-:Y:S01]  /*36f0*/  USEL UR15, UR15, URZ, UP0 ;  /* 0x000000ff0f0f7287 */ /* 0x000fe20008000000 */
[----:B------:R1:W-:Y:S03]  /*3700*/  UTCBAR [UR7], URZ ;  /* 0x000000ff070073e9 */ /* 0x0003e600080000ff */
[----:B------:R-:W-:Y:S01]  /*3710*/  LOP3.LUT R11, R11, UR6, RZ, 0x3c, !PT ;  /* 0x000000060b0b7c12 */ /* 0x000fe2000f8e3cff */
[----:B------:R-:W-:Y:S07]  /*3720*/  @P1 BRA `(.L_x_63) ;  /* 0xfffffff800a01947 */ /* 0x000fee000383ffff */
[----:B------:R-:W2:Y:S01]  /*3730*/  S2UR UR4, SR_CgaCtaId ;  /* 0x00000000000479c3 */ /* 0x000ea20000008800 */
[----:B------:R-:W-:Y:S01]  /*3740*/  ELECT P0, URZ, PT ;  /* 0x0000000000ff782f */ /* 0x000fe20003800000 */
[----:B------:R-:W-:Y:S01]  /*3750*/  IMAD.MOV.U32 R0, RZ, RZ, 0x1 ;  /* 0x00000001ff007424 */ /* 0x000fe200078e00ff */
[----:B------:R-:W-:Y:S01]  /*3760*/  UIADD3 UR5, UPT, UPT, UR5, 0x100, URZ ;  /* 0x0000010005057890 */ /* 0x000fe2000fffe0ff */
[----:B------:R-:W-:Y:S01]  /*3770*/  SHF.L.U32 R2, R11, 0x1f, RZ ;  /* 0x0000001f0b027819 */ /* 0x000fe200000006ff */
[----:B------:R-:W-:-:S03]  /*3780*/  UMOV UR6, 0x40 ;  /* 0x0000004000067882 */ /* 0x000fc60000000000 */
[----:B------:R-:W-:Y:S01]  /*3790*/  UVIRTCOUNT.DEALLOC.SMPOOL 0x80 ;  /* 0x000000800000784c */ /* 0x000fe20000000000 */
[----:B--2---:R-:W-:Y:S02]  /*37a0*/  ULEA UR4, UR4, UR6, 0x18 ;  /* 0x0000000604047291 */ /* 0x004fe4000f8ec0ff */
[----:B------:R-:W-:-:S07]  /*37b0*/  ULEA UR6, UR15, UR5, 0x3 ;  /* 0x000000050f067291 */ /* 0x000fce000f8e18ff */
[----:B------:R2:W-:Y:S02]  /*37c0*/  @P0 STS.U8 [UR4+0x1c], R0 ;  /* 0x00001c00ff000988 */ /* 0x0005e40008000004 */
[----:B------:R-:W4:Y:S02]  /*37d0*/  SYNCS.PHASECHK.TRANS64.TRYWAIT P0, [UR6], R2 ;  /* 0x00000002ff0075a7 */ /* 0x000f240008001106 */
[----:B--2-4-:R-:W-:Y:S05]  /*37e0*/  @!P0 BRA `(.L_x_64) ;  /* 0x0000004400d48947 */ /* 0x014fea0003800000 */
.L_x_148:
[----:B-1----:R-:W-:-:S04]  /*37f0*/  UIADD3 UR7, UPT, UPT, UR15, 0x1, URZ ;  /* 0x000000010f077890 */ /* 0x002fc8000fffe0ff */
[----:B------:R-:W-:-:S04]  /*3800*/  UISETP.NE.AND UP0, UPT, UR7, 0x4, UPT ;  /* 0x000000040700788c */ /* 0x000fc8000bf05270 */
[----:B------:R-:W-:Y:S02]  /*3810*/  USEL UR8, URZ, 0x1, UP0 ;  /* 0x00000001ff087887 */ /* 0x000fe40008000000 */
[----:B------:R-:W-:-:S04]  /*3820*/  USEL UR7, UR7, URZ, UP0 ;  /* 0x000000ff07077287 */ /* 0x000fc80008000000 */
[----:B------:R-:W-:Y:S01]  /*3830*/  ULEA UR6, UR7, UR5, 0x3 ;  /* 0x0000000507067291 */ /* 0x000fe2000f8e18ff */
[----:B--2---:R-:W-:-:S04]  /*3840*/  LOP3.LUT R2, R11, UR8, RZ, 0x3c, !PT ;  /* 0x000000080b027c12 */ /* 0x004fc8000f8e3cff */
[----:B------:R-:W-:-:S04]  /*3850*/  SHF.L.U32 R3, R2, 0x1f, RZ ;  /* 0x0000001f02037819 */ /* 0x000fc800000006ff */
[----:B------:R-:W1:Y:S02]  /*3860*/  SYNCS.PHASECHK.TRANS64.TRYWAIT P0, [UR6], R3 ;  /* 0x00000003ff0075a7 */ /* 0x000e640008001106 */
[----:B-1----:R-:W-:Y:S05]  /*3870*/  @!P0 BRA `(.L_x_65) ;  /* 0x0000004400c88947 */ /* 0x002fea0003800000 */
.L_x_150:
        /* <DEDUP_REMOVED lines=9> */
.L_x_152:
[----:B------:R-:W-:-:S04]  /*3910*/  UIADD3 UR7, UPT, UPT, UR7, 0x1, URZ ;  /* 0x0000000107077890 */ /* 0x000fc8000fffe0ff */
[----:B------:R-:W-:-:S04]  /*3920*/  UISETP.NE.AND UP0, UPT, UR7, 0x4, UPT ;  /* 0x000000040700788c */ /* 0x000fc8000bf05270 */
[----:B------:R-:W-:Y:S02]  /*3930*/  USEL UR6, URZ, 0x1, UP0 ;  /* 0x00000001ff067887 */ /* 0x000fe40008000000 */
[----:B------:R-:W-:-:S04]  /*3940*/  USEL UR7, UR7, URZ, UP0 ;  /* 0x000000ff07077287 */ /* 0x000fc80008000000 */
[----:B------:R-:W-:Y:S01]  /*3950*/  ULEA UR7, UR7, UR5, 0x3 ;  /* 0x0000000507077291 */ /* 0x000fe2000f8e18ff */
[----:B------:R-:W-:-:S04]  /*3960*/  LOP3.LUT R2, R2, UR6, RZ, 0x3c, !PT ;  /* 0x0000000602027c12 */ /* 0x000fc8000f8e3cff */
[----:B------:R-:W-:-:S04]  /*3970*/  SHF.L.U32 R2, R2, 0x1f, RZ ;  /* 0x0000001f02027819 */ /* 0x000fc800000006ff */
[----:B------:R-:W2:Y:S02]  /*3980*/  SYNCS.PHASECHK.TRANS64.TRYWAIT P0, [UR7], R2 ;  /* 0x00000002ff0075a7 */ /* 0x000ea40008001107 */
[----:B--2---:R-:W-:Y:S05]  /*3990*/  @!P0 BRA `(.L_x_67) ;  /* 0x0000004400b08947 */ /* 0x004fea0003800000 */
.L_x_154:
[----:B------:R-:W-:Y:S01]  /*39a0*/  NOP ;  /* 0x0000000000007918 */ /* 0x000fe20000000000 */
[----:B-1----:R-:W1:Y:S01]  /*39b0*/  LDS R0, [UR4+0x14] ;  /* 0x00001404ff007984 */ /* 0x002e620008000800 */
[----:B------:R-:W-:Y:S01]  /*39c0*/  ULOP3.LUT UR6, UR16, 0xffff, URZ, 0xc0, !UPT ;  /* 0x0000ffff10067892 */ /* 0x000fe2000f8ec0ff */
[----:B------:R-:W-:Y:S01]  /*39d0*/  UMOV UR8, 0xffff ;  /* 0x0000ffff00087882 */ /* 0x000fe20000000000 */
[----:B------:R-:W-:Y:S02]  /*39e0*/  UMOV UR5, 0x1 ;  /* 0x0000000100057882 */ /* 0x000fe40000000000 */
[----:B------:R-:W-:-:S04]  /*39f0*/  USHF.R.U32.HI UR6, URZ, 0x5, UR6 ;  /* 0x00000005ff067899 */ /* 0x000fc80008011606 */
[----:B------:R-:W-:Y:S02]  /*3a00*/  USHF.L.U32 UR8, UR8, UR6, URZ ;  /* 0x0000000608087299 */ /* 0x000fe400080006ff */
[----:B------:R-:W-:-:S04]  /*3a10*/  USHF.L.U32 UR5, UR5, UR6, URZ ;  /* 0x0000000605057299 */ /* 0x000fc800080006ff */
[----:B-1----:R-:W-:-:S04]  /*3a20*/  LOP3.LUT R0, R0, UR8, RZ, 0xc0, !PT ;  /* 0x0000000800007c12 */ /* 0x002fc8000f8ec0ff */
[----:B------:R-:W-:-:S13]  /*3a30*/  ISETP.NE.AND P0, PT, R0, UR8, PT ;  /* 0x0000000800007c0c */ /* 0x000fda000bf05270 */
[----:B------:R-:W-:Y:S05]  /*3a40*/  @P0 BRA `(.L_x_68) ;  /* 0x0000000000580947 */ /* 0x000fea0003800000 */
[----:B------:R-:W1:Y:S02]  /*3a50*/  LDS R0, [UR4+0x18] ;  /* 0x00001804ff007984 */ /* 0x000e640008000800 */
[----:B-1----:R-:W-:-:S04]  /*3a60*/  LOP3.LUT R0, R0, UR5, RZ, 0xc0, !PT ;  /* 0x0000000500007c12 */ /* 0x002fc8000f8ec0ff */
[----:B------:R-:W-:-:S13]  /*3a70*/  ISETP.NE.AND P0, PT, R0, UR5, PT ;  /* 0x0000000500007c0c */ /* 0x000fda000bf05270 */
[----:B------:R-:W-:Y:S05]  /*3a80*/  @P0 BRA `(.L_x_69) ;  /* 0x00000000003c0947 */ /* 0x000fea0003800000 */
[----:B------:R-:W1:Y:S01]  /*3a90*/  S2R R2, SR_LANEID ;  /* 0x0000000000027919 */ /* 0x000e620000000000 */
[----:B------:R-:W-:Y:S01]  /*3aa0*/  ULOP3.LUT UR8, URZ, UR8, URZ, 0x33, !UPT ;  /* 0x00000008ff087292 */ /* 0x000fe2000f8e33ff */
[----:B------:R-:W-:Y:S02]  /*3ab0*/  VOTEU.ANY UR7, UPT, PT ;  /* 0x0000000000077886 */ /* 0x000fe400038e0100 */
[----:B------:R-:W-:-:S03]  /*3ac0*/  UFLO.U32 UR7, UR7 ;  /* 0x00000007000772bd */ /* 0x000fc600080e0000 */
[----:B------:R-:W-:-:S04]  /*3ad0*/  IMAD.U32 R0, RZ, RZ, UR8 ;  /* 0x00000008ff007e24 */ /* 0x000fc8000f8e00ff */
[----:B------:R2:W4:Y:S02]  /*3ae0*/  REDUX UR6, R0 ;  /* 0x00000000000673c4 */ /* 0x0005240000000000 */
[----:B------:R1:W-:Y:S02]  /*3af0*/  UTCATOMSWS.AND URZ, UR8 ;  /* 0x0000000800ff79e3 */ /* 0x0003e40008000000 */
[----:B-1----:R-:W-:Y:S02]  /*3b00*/  ISETP.EQ.U32.AND P0, PT, R2, UR7, PT ;  /* 0x0000000702007c0c */ /* 0x002fe4000bf02070 */
[----:B--2---:R-:W-:Y:S02]  /*3b10*/  LOP3.LUT R0, RZ, UR5, RZ, 0x33, !PT ;  /* 0x00000005ff007c12 */ /* 0x004fe4000f8e33ff */
[----:B----4-:R-:W-:Y:S02]  /*3b20*/  MOV R2, UR6 ;  /* 0x0000000600027c02 */ /* 0x010fe40008000f00 */
[----:B------:R-:W1:Y:S07]  /*3b30*/  REDUX UR5, R0 ;  /* 0x00000000000573c4 */ /* 0x000e6e0000000000 */
[----:B------:R2:W-:Y:S01]  /*3b40*/  @P0 ATOMS.AND RZ, [UR4+0x14], R2 ;  /* 0x00001402ffff098c */ /* 0x0005e2000a800004 */
[----:B-1----:R-:W-:-:S05]  /*3b50*/  IMAD.U32 R0, RZ, RZ, UR5 ;  /* 0x00000005ff007e24 */ /* 0x002fca000f8e00ff */
[----:B------:R2:W-:Y:S01]  /*3b60*/  @P0 ATOMS.AND RZ, [UR4+0x18], R0 ;  /* 0x00001800ffff098c */ /* 0x0005e2000a800004 */
[----:B------:R-:W-:Y:S05]  /*3b70*/  BRA `(.L_x_70) ;  /* 0x0000000000147947 */ /* 0x000fea0003800000 */
.L_x_69:
[----:B------:R-:W-:Y:S02]  /*3b80*/  MOV R2, 0x3ba0 ;  /* 0x00003ba000027802 */ /* 0x000fe40000000f00 */
[----:B---3-5:R-:W-:Y:S05]  /*3b90*/  CALL.REL.NOINC `($__internal_0_$__cuda_sm10x_tcgen05_guardrail_trap_col_being_dealloced_not_returned_by_alloc) ;  /* 0x0000004800247944 */ /* 0x028fea0003c00000 */
[----:B------:R-:W-:Y:S05]  /*3ba0*/  BRA `(.L_x_70) ;  /* 0x0000000000087947 */ /* 0x000fea0003800000 */
.L_x_68:
[----:B------:R-:W-:Y:S02]  /*3bb0*/  MOV R2, 0x3bd0 ;  /* 0x00003bd000027802 */ /* 0x000fe40000000f00 */
[----:B---3-5:R-:W-:Y:S05]  /*3bc0*/  CALL.REL.NOINC `($__internal_2_$__cuda_sm10x_tcgen05_guardrail_trap_unallocated_columns_being_dealloced) ;  /* 0x0000004800307944 */ /* 0x028fea0003c00000 */
.L_x_70:
[----:B------:R-:W-:Y:S01]  /*3bd0*/  NOP ;  /* 0x0000000000007918 */ /* 0x000fe20000000000 */
[----:B------:R-:W-:Y:S05]  /*3be0*/  EXIT ;  /* 0x000000000000794d */ /* 0x000fea0003800000 */
.L_x_52:
[----:B------:R-:W-:-:S09]  /*3bf0*/  UISETP.NE.OR UP1, UPT, UR8, 0x3, !UP1 ;  /* 0x000000030800788c */ /* 0x000fd2000cf25670 */
[----:B------:R-:W-:Y:S05]  /*3c00*/  BRA.U UP1, `(.L_x_71) ;  /* 0x0000000d01b07547 */ /* 0x000fea000b800000 */
[----:B------:R-:W1:Y:S01]  /*3c10*/  LDC R0, c[0x0][0xb30] ;  /* 0x0002cc00ff007b82 */ /* 0x000e620000000800 */
[----:B------:R-:W2:Y:S01]  /*3c20*/  LDCU.64 UR6, c[0x0][0x888] ;  /* 0x00011100ff0677ac */ /* 0x000ea20008000a00 */
[----:B------:R-:W-:Y:S02]  /*3c30*/  HFMA2 R27, -RZ, RZ, 0, 0 ;  /* 0x00000000ff1b7431 */ /* 0x000fe400000001ff */
[----:B------:R-:W-:Y:S01]  /*3c40*/  IMAD.MOV.U32 R29, RZ, RZ, 0x1 ;  /* 0x00000001ff1d7424 */ /* 0x000fe200078e00ff */
[----:B------:R-:W-:Y:S01]  /*3c50*/  MOV R25, 0x2000 ;  /* 0x0000200000197802 */ /* 0x000fe20000000f00 */
[----:B------:R-:W4:Y:S01]  /*3c60*/  LDCU.64 UR4, c[0x0][0x890] ;  /* 0x00011200ff0477ac */ /* 0x000f220008000a00 */
[----:B------:R-:W-:Y:S01]  /*3c70*/  IMAD.MOV.U32 R28, RZ, RZ, RZ ;  /* 0x000000ffff1c7224 */ /* 0x000fe200078e00ff */
[----:B------:R-:W3:Y:S01]  /*3c80*/  LDC R24, c[0x0][0x370] ;  /* 0x0000dc00ff187b82 */ /* 0x000ee20000000800 */
[----:B------:R-:W-:-:S07]  /*3c90*/  UPLOP3.LUT UP0, UPT, UPT, UPT, UPT, 0x40, 0x4 ;  /* 0x000000000004789c */ /* 0x000fce0003f0e870 */
[----:B------:R-:W3:Y:S01]  /*3ca0*/  LDC R3, c[0x0][0xb0c] ;  /* 0x0002c300ff037b82 */ /* 0x000ee20000000800 */
[----:B--2---:R-:W-:-:S03]  /*3cb0*/  UISETP.NE.U32.AND UP2, UPT, UR6, URZ, UPT ;  /* 0x000000ff0600728c */ /* 0x004fc6000bf45070 */
[----:B------:R-:W-:Y:S01]  /*3cc0*/  UMOV UR6, 0x400 ;  /* 0x0000040000067882 */ /* 0x000fe20000000000 */
[----:B----4-:R-:W-:-:S03]  /*3cd0*/  UISETP.NE.U32.AND UP3, UPT, UR4, URZ, UPT ;  /* 0x000000ff0400728c */ /* 0x010fc6000bf65070 */
[----:B------:R-:W2:Y:S01]  /*3ce0*/  LDC R18, c[0x0][0xb20] ;  /* 0x0002c800ff127b82 */ /* 0x000ea20000000800 */
[----:B-1----:R-:W-:Y:S01]  /*3cf0*/  ISETP.NE.AND P1, PT, R0, 0x1, PT ;  /* 0x000000010000780c */ /* 0x002fe20003f25270 */
[----:B------:R-:W-:Y:S02]  /*3d00*/  UISETP.NE.AND.EX UP2, UPT, UR7, URZ, UPT, UP2 ;  /* 0x000000ff0700728c */ /* 0x000fe4000bf45320 */
[----:B------:R-:W-:Y:S02]  /*3d10*/  ULEA UR6, UR37, UR6, 0x18 ;  /* 0x0000000625067291 */ /* 0x000fe4000f8ec0ff */
[----:B------:R-:W-:Y:S02]  /*3d20*/  UISETP.NE.AND.EX UP3, UPT, UR5, URZ, UPT, UP3 ;  /* 0x000000ff0500728c */ /* 0x000fe4000bf65330 */
[----:B------:R-:W1:Y:S01]  /*3d30*/  LDC.64 R30, c[0x0][0x348] ;  /* 0x0000d200ff1e7b82 */ /* 0x000e620000000a00 */
[----:B------:R-:W-:-:S07]  /*3d40*/  UMOV UR7, URZ ;  /* 0x000000ff00077c82 */ /* 0x000fce0008000000 */
[----:B------:R-:W4:Y:S08]  /*3d50*/  LDC.64 R16, c[0x0][0xb10] ;  /* 0x0002c400ff107b82 */ /* 0x000f300000000a00 */
[----:B------:R-:W1:Y:S08]  /*3d60*/  LDC.64 R6, c[0x0][0xb18] ;  /* 0x0002c600ff067b82 */ /* 0x000e700000000a00 */
[----:B------:R-:W1:Y:S08]  /*3d70*/  LDC.64 R4, c[0x0][0xb28] ;  /* 0x0002ca00ff047b82 */ /* 0x000e700000000a00 */
[----:B--23--:R-:W1:Y:S02]  /*3d80*/  LDC R19, c[0x0][0x374] ;  /* 0x0000dd00ff137b82 */ /* 0x00ce640000000800 */
.L_x_80:
[C---:B------:R-:W-:Y:S02]  /*3d90*/  LEA R0, R28.reuse, UR6, 0x3 ;  /* 0x000000061c007c11 */ /* 0x040fe4000f8e18ff */
[----:B------:R-:W-:Y:S02]  /*3da0*/  SHF.L.U32 R2, R27, 0x1f, RZ ;  /* 0x0000001f1b027819 */ /* 0x000fe400000006ff */
[----:B------:R-:W-:Y:S02]  /*3db0*/  LEA R20, R28, UR6, 0x4 ;  /* 0x000000061c147c11 */ /* 0x000fe4000f8e20ff */
[----:B--2---:R-:W2:Y:S02]  /*3dc0*/  SYNCS.PHASECHK.TRANS64.TRYWAIT P0, [R0+URZ+0xc0], R2 ;  /* 0x0000c002000075a7 */ /* 0x004ea400080011ff */
[----:B--2---:R-:W-:Y:S05]  /*3dd0*/  @!P0 BRA `(.L_x_72) ;  /* 0x0000004000b88947 */ /* 0x004fea0003800000 */
.L_x_155:
[----:B------:R-:W-:Y:S01]  /*3de0*/  ISETP.GE.AND P0, PT, R42, 0x1, PT ;  /* 0x000000012a00780c */ /* 0x000fe20003f06270 */
[----:B------:R-:W3:Y:S01]  /*3df0*/  LDS.128 R20, [R20+0x150] ;  /* 0x0001500014147984 */ /* 0x000ee20000000c00 */
[----:B--2---:R-:W-:Y:S01]  /*3e00*/  VIADD R0, R0, 0xd0 ;  /* 0x000000d000007836 */ /* 0x004fe20000000000 */
[----:B------:R-:W-:Y:S01]  /*3e10*/  @!PT LDS RZ, [RZ] ;  /* 0x00000000fffff984 */ /* 0x000fe20000000800 */
[----:B------:R-:W-:Y:S01]  /*3e20*/  @!PT LDS RZ, [RZ] ;  /* 0x00000000fffff984 */ /* 0x000fe20000000800 */
[----:B------:R-:W-:Y:S01]  /*3e30*/  @!PT LDS RZ, [RZ] ;  /* 0x00000000fffff984 */ /* 0x000fe20000000800 */
[----:B------:R-:W-:Y:S01]  /*3e40*/  @!PT LDS RZ, [RZ] ;  /* 0x00000000fffff984 */ /* 0x000fe20000000800 */
[----:B------:R2:W-:Y:S06]  /*3e50*/  MEMBAR.ALL.CTA ;  /* 0x0000000000007992 */ /* 0x0005ec0000008000 */
[----:B--2---:R-:W2:Y:S01]  /*3e60*/  FENCE.VIEW.ASYNC.S ;  /* 0x00000000000073c6 */ /* 0x004ea20000000000 */
[----:B------:R-:W-:Y:S04]  /*3e70*/  PRMT R0, RZ, 0x654, R0 ;  /* 0x00000654ff007816 */ /* 0x000fe80000000000 */
[----:B--2---:R2:W-:Y:S01]  /*3e80*/  SYNCS.ARRIVE.TRANS64.RED.A1T0 RZ, [R0+URZ], RZ ;  /* 0x000000ff00ff79a7 */ /* 0x0045e200081004ff */
[----:B---3--:R-:W-:Y:S11]  /*3e90*/  LOP3.LUT P3, RZ, R22, 0x1, RZ, 0xc0, !PT ;  /* 0x0000000116ff7812 */ /* 0x008ff6000786c0ff */
[----:B------:R-:W-:Y:S02]  /*3ea0*/  @!UPT UIADD3 URZ, UPT, UPT, URZ, URZ, URZ ;  /* 0x000000fffffff290 */ /* 0x000fe4000fffe0ff */
[----:B------:R-:W-:Y:S02]  /*3eb0*/  @P3 MOV R11, R20 ;  /* 0x00000014000b3202 */ /* 0x000fe40000000f00 */
[----:B------:R-:W-:Y:S01]  /*3ec0*/  @P3 LOP3.LUT R10, R21, 0xffff, RZ, 0xc0, !PT ;  /* 0x0000ffff150a3812 */ /* 0x000fe200078ec0ff */
[----:B--2---:R-:W-:Y:S06]  /*3ed0*/  @!P0 BRA `(.L_x_73) ;  /* 0x0000000000a48947 */ /* 0x004fec0003800000 */
[-C--:B-1----:R-:W-:Y:S01]  /*3ee0*/  IMAD.HI.U32 R0, R19, R7.reuse, RZ ;  /* 0x0000000713007227 */ /* 0x082fe200078e00ff */
[----:B------:R-:W-:Y:S02]  /*3ef0*/  ISETP.NE.AND P0, PT, R6, 0x1, PT ;  /* 0x000000010600780c */ /* 0x000fe40003f05270 */
[----:B------:R-:W-:Y:S01]  /*3f00*/  ISETP.NE.AND P2, PT, R42, 0x1, PT ;  /* 0x000000012a00780c */ /* 0x000fe20003f45270 */
[----:B----4-:R-:W-:Y:S01]  /*3f10*/  IMAD.HI.U32 R9, R24, R16, RZ ;  /* 0x0000001018097227 */ /* 0x010fe200078e00ff */
[----:B------:R-:W-:Y:S02]  /*3f20*/  SHF.R.U32.HI R0, RZ, R18, R0 ;  /* 0x00000012ff007219 */ /* 0x000fe40000011600 */
[----:B------:R-:W-:Y:S01]  /*3f30*/  ISETP.NE.AND P4, PT, R3, 0x1, PT ;  /* 0x000000010300780c */ /* 0x000fe20003f85270 */
[----:B------:R-:W-:Y:S01]  /*3f40*/  IMAD.HI.U32 R13, R10, R7, RZ ;  /* 0x000000070a0d7227 */ /* 0x000fe200078e00ff */
[----:B------:R-:W-:Y:S02]  /*3f50*/  SHF.R.U32.HI R9, RZ, R17, R9 ;  /* 0x00000011ff097219 */ /* 0x000fe40000011609 */
[----:B------:R-:W-:Y:S01]  /*3f60*/  SEL R0, R19, R0, !P0 ;  /* 0x0000000013007207 */ /* 0x000fe20004000000 */
[----:B------:R-:W-:Y:S01]  /*3f70*/  IMAD.HI.U32 R12, R11, R16, RZ ;  /* 0x000000100b0c7227 */ /* 0x000fe200078e00ff */
[----:B------:R-:W-:Y:S03]  /*3f80*/  SEL R9, R24, R9, !P4 ;  /* 0x0000000918097207 */ /* 0x000fe60006000000 */
[-C--:B------:R-:W-:Y:S01]  /*3f90*/  IMAD.HI.U32 R8, R0, R4.reuse, RZ ;  /* 0x0000000400087227 */ /* 0x080fe200078e00ff */
[----:B------:R-:W-:Y:S03]  /*3fa0*/  SHF.R.U32.HI R12, RZ, R17, R12 ;  /* 0x00000011ff0c7219 */ /* 0x000fe6000001160c */
[----:B------:R-:W-:Y:S01]  /*3fb0*/  IMAD.HI.U32 R2, R9, R4, RZ ;  /* 0x0000000409027227 */ /* 0x000fe200078e00ff */
[-C--:B------:R-:W-:Y:S02]  /*3fc0*/  @P2 SHF.R.U32.HI R0, RZ, R5.reuse, R8 ;  /* 0x00000005ff002219 */ /* 0x080fe40000011608 */
[----:B------:R-:W-:Y:S02]  /*3fd0*/  SHF.R.U32.HI R8, RZ, R18, R13 ;  /* 0x00000012ff087219 */ /* 0x000fe4000001160d */
[----:B------:R-:W-:Y:S01]  /*3fe0*/  @P2 SHF.R.U32.HI R9, RZ, R5, R2 ;  /* 0x00000005ff092219 */ /* 0x000fe20000011602 */
[----:B------:R-:W-:Y:S01]  /*3ff0*/  IMAD R0, R42, R0, RZ ;  /* 0x000000002a007224 */ /* 0x000fe200078e02ff */
[----:B------:R-:W-:Y:S02]  /*4000*/  SEL R8, R10, R8, !P0 ;  /* 0x000000080a087207 */ /* 0x000fe40004000000 */
[----:B------:R-:W-:Y:S01]  /*4010*/  SEL R2, R11, R12, !P4 ;  /* 0x0000000c0b027207 */ /* 0x000fe20006000000 */
[----:B------:R-:W-:Y:S01]  /*4020*/  IMAD R12, R42, R9, RZ ;  /* 0x000000092a0c7224 */ /* 0x000fe200078e02ff */
[C---:B------:R-:W-:Y:S01]  /*4030*/  ISETP.GE.AND P0, PT, R8.reuse, R0, PT ;  /* 0x000000000800720c */ /* 0x040fe20003f06270 */
[----:B------:R-:W-:Y:S03]  /*4040*/  IMAD.HI.U32 R0, R8, R4, RZ ;  /* 0x0000000408007227 */ /* 0x000fe600078e00ff */
[----:B------:R-:W-:Y:S02]  /*4050*/  ISETP.GE.OR P0, PT, R2, R12, P0 ;  /* 0x0000000c0200720c */ /* 0x000fe40000706670 */
[-C--:B------:R-:W-:Y:S04]  /*4060*/  SHF.R.U32.HI R0, RZ, R5.reuse, R0 ;  /* 0x00000005ff007219 */ /* 0x080fe80000011600 */
[----:B------:R-:W-:Y:S05]  /*4070*/  SEL R13, R8, R0, !P2 ;  /* 0x00000000080d7207 */ /* 0x000fea0005000000 */
[----:B------:R-:W-:Y:S02]  /*4080*/  IMAD.MOV R12, RZ, RZ, -R13 ;  /* 0x000000ffff0c7224 */ /* 0x000fe400078e0a0d */
[----:B------:R-:W-:Y:S04]  /*4090*/  @!P0 IMAD.HI.U32 R0, R2, R4, RZ ;  /* 0x0000000402008227 */ /* 0x000fe800078e00ff */
[----:B------:R-:W-:Y:S01]  /*40a0*/  IMAD R12, R42, R12, R8 ;  /* 0x0000000c2a0c7224 */ /* 0x000fe200078e0208 */
[----:B------:R-:W-:Y:S04]  /*40b0*/  @!P0 SHF.R.U32.HI R0, RZ, R5, R0 ;  /* 0x00000005ff008219 */ /* 0x000fe80000011600 */
[----:B------:R-:W-:Y:S04]  /*40c0*/  @!P0 SEL R0, R2, R0, !P2 ;  /* 0x0000000002008207 */ /* 0x000fe80005000000 */
[----:B------:R-:W-:Y:S01]  /*40d0*/  @!P0 IADD3 R13, PT, PT, R13, -R0, RZ ;  /* 0x800000000d0d8210 */ /* 0x000fe20007ffe0ff */
[----:B------:R-:W-:Y:S01]  /*40e0*/  @!P0 IMAD R0, R9, R12, R0 ;  /* 0x0000000c09008224 */ /* 0x000fe200078e0200 */
[----:B------:R-:W-:Y:S01]  /*40f0*/  IADD3 R9, PT, PT, -R8, RZ, RZ ;  /* 0x000000ff08097210 */ /* 0x000fe20007ffe1ff */
[--C-:B------:R-:W-:Y:S02]  /*4100*/  IMAD.MOV R12, RZ, RZ, -R2.reuse ;  /* 0x000000ffff0c7224 */ /* 0x100fe400078e0a02 */
[----:B------:R-:W-:Y:S02]  /*4110*/  @!P0 IMAD R8, R13, R42, R2 ;  /* 0x0000002a0d088224 */ /* 0x000fe400078e0202 */
[----:B------:R-:W-:Y:S02]  /*4120*/  @!P0 IMAD.MOV.U32 R2, RZ, RZ, R0 ;  /* 0x000000ffff028224 */ /* 0x000fe400078e0000 */
[----:B------:R-:W-:Y:S02]  /*4130*/  IMAD R11, R3, R12, R11 ;  /* 0x0000000c030b7224 */ /* 0x000fe400078e020b */
[----:B------:R-:W-:Y:S02]  /*4140*/  IMAD R10, R6, R9, R10 ;  /* 0x00000009060a7224 */ /* 0x000fe400078e020a */
[----:B------:R-:W-:Y:S02]  /*4150*/  IMAD R11, R2, R3, R11 ;  /* 0x00000003020b7224 */ /* 0x000fe400078e020b */
[----:B------:R-:W-:Y:S02]  /*4160*/  IMAD R10, R8, R6, R10 ;  /* 0x00000006080a7224 */ /* 0x000fe400078e020a */
.L_x_73:
[----:B------:R-:W-:Y:S05]  /*4170*/  BRA.U UP0, `(.L_x_74) ;  /* 0x0000000100107547 */ /* 0x000fea000b800000 */
[----:B------:R-:W-:Y:S04]  /*4180*/  MOV R2, UR14 ;  /* 0x0000000e00027c02 */ /* 0x000fe80008000f00 */
[----:B------:R-:W-:Y:S04]  /*4190*/  SHF.L.U32 R2, R2, 0x1f, RZ ;  /* 0x0000001f02027819 */ /* 0x000fe800000006ff */
[----:B------:R-:W2:Y:S02]  /*41a0*/  SYNCS.PHASECHK.TRANS64.TRYWAIT P0, [UR6+0xb8], R2 ;  /* 0x0000b802ff0075a7 */ /* 0x000ea40008001106 */
[----:B--2---:R-:W-:Y:S05]  /*41b0*/  @!P0 BRA `(.L_x_75) ;  /* 0x0000003c00d48947 */ /* 0x004fea0003800000 */
.L_x_74:
[----:B------:R-:W-:Y:S02]  /*41c0*/  R2UR UR11, R15 ;  /* 0x000000000f0b72ca */ /* 0x000fe400000e0000 */
[----:B------:R-:W-:Y:S02]  /*41d0*/  R2UR UR10, R14 ;  /* 0x000000000e0a72ca */ /* 0x000fe400000e0000 */
[----:B------:R-:W-:Y:S04]  /*41e0*/  ISETP.NE.U32.AND P2, PT, RZ, UR4, PT ;  /* 0x00000004ff007c0c */ /* 0x000fe8000bf45070 */
[----:B------:R-:W-:Y:S05]  /*41f0*/  ISETP.NE.AND.EX P2, PT, RZ, UR5, PT, P2 ;  /* 0x00000005ff007c0c */ /* 0x000fea000bf45320 */
[----:B------:R-:W-:Y:S02]  /*4200*/  USHF.L.U32 UR11, UR11, 0x7, URZ ;  /* 0x000000070b0b7899 */ /* 0x000fe400080006ff */
[----:B------:R-:W-:Y:S01]  /*4210*/  USHF.L.U32 UR10, UR10, 0x6, URZ ;  /* 0x000000060a0a7899 */ /* 0x000fe200080006ff */
[----:B------:R-:W-:Y:S11]  /*4220*/  BRA.U !UP3, `(.L_x_76) ;  /* 0x000000010b347547 */ /* 0x000ff6000b800000 */
[----:B------:R-:W-:Y:S01]  /*4230*/  UPLOP3.LUT UP4, UPT, UPT, UPT, UP2, 0x80, 0x8 ;  /* 0x000000000008789c */ /* 0x000fe20003f8f020 */
[----:B--2---:R-:W-:Y:S02]  /*4240*/  HFMA2 R0, -RZ, RZ, 0, 5.9604644775390625e-08 ;  /* 0x00000001ff007431 */ /* 0x004fe400000001ff */
[----:B------:R-:W-:Y:S03]  /*4250*/  IMAD.MOV.U32 R98, RZ, RZ, 0x1 ;  /* 0x00000001ff627424 */ /* 0x000fe600078e00ff */
[----:B------:R-:W-:Y:S05]  /*4260*/  PLOP3.LUT P0, PT, PT, PT, UP4, 0x80, 0x8 ;  /* 0x000000000008781c */ /* 0x000fea0003f0f048 */
[----:B------:R-:W2:Y:S01]  /*4270*/  @UP4 LDCU.64 UR12, c[0x0][0x888] ;  /* 0x00011100ff0c47ac */ /* 0x000ea20008000a00 */
[----:B------:R-:W-:Y:S07]  /*4280*/  @UP4 UIMAD UR8, UR36, UR4, URZ ;  /* 0x00000004240842a4 */ /* 0x000fee000f8e02ff */
[----:B------:R-:W-:Y:S01]  /*4290*/  @!P0 PRMT R98, R0, 0x7610, R98 ;  /* 0x0000761000628816 */ /* 0x000fe20000000062 */
[----:B--2---:R-:W-:Y:S03]  /*42a0*/  @UP4 UIMAD.WIDE UR12, UR8, 0x4, UR12 ;  /* 0x00000004080c48a5 */ /* 0x004fe6000f8e020c */
[----:B------:R-:W2:Y:S03]  /*42b0*/  @!UP4 LDCU UR8, c[0x0][0x880] ;  /* 0x00011000ff08c7ac */ /* 0x000ea60008000800 */
[----:B-----5:R-:W-:Y:S01]  /*42c0*/  IMAD.U32 R48, RZ, RZ, UR12 ;  /* 0x0000000cff307e24 */ /* 0x020fe2000f8e00ff */
[----:B------:R-:W-:Y:S05]  /*42d0*/  MOV R49, UR13 ;  /* 0x0000000d00317c02 */ /* 0x000fea0008000f00 */
[----:B------:R3:W5:Y:S02]  /*42e0*/  @P0 LDG.E R48, desc[UR46][R48.64] ;  /* 0x0000002e30300981 */ /* 0x000764000c1e1900 */
[----:B--23--:R-:W-:Y:S07]  /*42f0*/  @!P0 IMAD.U32 R48, RZ, RZ, UR8 ;  /* 0x00000008ff308e24 */ /* 0x00cfee000f8e00ff */
.L_x_76:
[----:B-----5:R-:W-:Y:S01]  /*4300*/  @!P2 FSETP.EQ.AND P0, PT, R48, RZ, PT ;  /* 0x000000ff3000a20b */ /* 0x020fe20003f02000 */
[----:B------:R-:W-:Y:S01]  /*4310*/  @!UPT UIADD3 URZ, UPT, UPT, URZ, URZ, URZ ;  /* 0x000000fffffff290 */ /* 0x000fe2000fffe0ff */
[----:B------:R-:W-:Y:S11]  /*4320*/  @!P2 BRA `(.L_x_77) ;  /* 0x000000000014a947 */ /* 0x000ff60003800000 */
[----:B------:R-:W-:Y:S02]  /*4330*/  LOP3.LUT P2, RZ, R98, 0xff, RZ, 0xc0, !PT ;  /* 0x000000ff62ff7812 */ /* 0x000fe4000784c0ff */
[----:B------:R-:W-:Y:S04]  /*4340*/  PLOP3.LUT P0, PT, PT, PT, UP4, 0x80, 0x8 ;  /* 0x000000000008781c */ /* 0x000fe80003f0f048 */
[----:B------:R-:W-:Y:S07]  /*4350*/  PLOP3.LUT P0, PT, P0, PT, PT, 0x8, 0x80 ;  /* 0x000000000080781c */ /* 0x000fee000070e170 */
[----:B------:R-:W-:Y:S11]  /*4360*/  @P2 FSETP.EQ.AND P0, PT, R48, RZ, PT ;  /* 0x000000ff3000220b */ /* 0x000ff60003f02000 */
[----:B------:R-:W-:Y:S02]  /*4370*/  @!UPT UIADD3 URZ, UPT, UPT, URZ, URZ, URZ ;  /* 0x000000fffffff290 */ /* 0x000fe4000fffe0ff */
.L_x_77:
[----:B------:R-:W-:Y:S01]  /*4380*/  ULEA UR15, UR7, UR6, 0x3 ;  /* 0x00000006070f7291 */ /* 0x000fe2000f8e18ff */
[----:B------:R-:W-:Y:S02]  /*4390*/  SHF.L.U32 R9, R29, 0x1f, RZ ;  /* 0x0000001f1d097819 */ /* 0x000fe400000006ff */
[----:B------:R-:W-:Y:S04]  /*43a0*/  ELECT P4, URZ, PT ;  /* 0x0000000000ff782f */ /* 0x000fe80003880000 */
[----:B------:R-:W-:Y:S02]  /*43b0*/  PLOP3.LUT P4, PT, P0, P4, PT, 0xf2, 0x2f ;  /* 0x00000000002f781c */ /* 0x000fe40000789e72 */
[----:B------:R-:W3:Y:S11]  /*43c0*/  SYNCS.PHASECHK.TRANS64.TRYWAIT P2, [UR15+0x98], R9 ;  /* 0x00009809ff0075a7 */ /* 0x000ef6000804110f */
[----:B-1----:R-:W-:Y:S05]  /*43d0*/  @!P4 IADD3 R8, P0, PT, R30, 0x580, RZ ;  /* 0x000005801e08c810 */ /* 0x002fea0007f1e0ff */
[----:B--2---:R-:W-:Y:S01]  /*43e0*/  @!P4 IMAD.X R2, RZ, RZ, R31, P0 ;  /* 0x000000ffff02c224 */ /* 0x004fe200000e061f */
[----:B---3--:R-:W-:Y:S07]  /*43f0*/  @!P2 BRA `(.L_x_78) ;  /* 0x0000003c005ca947 */ /* 0x008fee0003800000 */
.L_x_158:
[----:B------:R-:W2:Y:S01]  /*4400*/  LDC.64 R12, c[0x0][0xb18] ;  /* 0x0002c600ff0c7b82 */ /* 0x000ea20000000a00 */
[----:B------:R-:W-:Y:S01]  /*4410*/  @!P4 R2UR UR8, R2 ;  /* 0x000000000208c2ca */ /* 0x000fe200000e0000 */
[----:B------:R-:W-:Y:S01]  /*4420*/  VOTEU.ALL UP1, P4 ;  /* 0x0000000000ff7886 */ /* 0x000fe20002020000 */
[----:B------:R-:W-:Y:S01]  /*4430*/  @!P4 R2UR UR9, R8 ;  /* 0x000000000809c2ca */ /* 0x000fe200000e0000 */
[----:B------:R-:W-:Y:S01]  /*4440*/  VOTEU.ALL UP0, P4 ;  /* 0x0000000000ff7886 */ /* 0x000fe20002000000 */
[----:B-1----:R-:W-:Y:S03]  /*4450*/  @!P4 IMAD.MOV.U32 R0, RZ, RZ, 0x2000 ;  /* 0x00002000ff00c424 */ /* 0x002fe600078e00ff */
[----:B------:R-:W1:Y:S01]  /*4460*/  @!P1 LDC R2, c[0x0][0xb0c] ;  /* 0x0002c300ff029b82 */ /* 0x000e620000000800 */
[----:B------:R-:W-:Y:S01]  /*4470*/  UMOV UR20, 0x0 ;  /* 0x0000000000147882 */ /* 0x000fe20000000000 */
[----:B------:R-:W-:Y:S01]  /*4480*/  UMOV UR21, 0x10000000 ;  /* 0x1000000000157882 */ /* 0x000fe20000000000 */
[----:B------:R-:W-:Y:S01]  /*4490*/  UMOV UR12, UR36 ;  /* 0x00000024000c7c82 */ /* 0x000fe20008000000 */
[----:B------:R-:W-:Y:S01]  /*44a0*/  UIADD3 UR13, UPT, UPT, UR7, 0x1, URZ ;  /* 0x00000001070d7890 */ /* 0x000fe2000fffe0ff */
[----:B------:R-:W-:Y:S01]  /*44b0*/  @P3 SHF.R.U32.HI R26, RZ, 0x10, R21 ;  /* 0x00000010ff1a3819 */ /* 0x000fe20000011615 */
[----:B------:R-:W-:Y:S02]  /*44c0*/  VIADD R28, R28, 0x1 ;  /* 0x000000011c1c7836 */ /* 0x000fe40000000000 */
[----:B------:R-:W-:Y:S01]  /*44d0*/  IMAD.U32 R9, RZ, RZ, UR8 ;  /* 0x00000008ff097e24 */ /* 0x000fe2000f8e00ff */
[----:B------:R-:W-:Y:S01]  /*44e0*/  @!UP1 ULEA UR8, UR7, UR6, 0xd ;  /* 0x0000000607089291 */ /* 0x000fe2000f8e68ff */
[----:B------:R-:W-:Y:S01]  /*44f0*/  IMAD.U32 R8, RZ, RZ, UR9 ;  /* 0x00000009ff087e24 */ /* 0x000fe2000f8e00ff */
[----:B------:R-:W-:Y:S02]  /*4500*/  UIADD3 UR9, UPT, UPT, UR15, 0x80, URZ ;  /* 0x000000800f097890 */ /* 0x000fe4000fffe0ff */
[----:B------:R-:W-:Y:S01]  /*4510*/  @!P4 R2UR UR19, R9 ;  /* 0x000000000913c2ca */ /* 0x000fe200000e0000 */
[----:B------:R-:W-:Y:S01]  /*4520*/  @!UP1 UIADD3 UR8, UPT, UPT, UR8, 0x200, URZ ;  /* 0x0000020008089890 */ /* 0x000fe2000fffe0ff */
[----:B------:R-:W-:Y:S01]  /*4530*/  @!P4 R2UR UR18, R8 ;  /* 0x000000000812c2ca */ /* 0x000fe200000e0000 */
[----:B------:R-:W-:Y:S01]  /*4540*/  UISETP.NE.AND UP5, UPT, UR13, 0x3, UPT ;  /* 0x000000030d00788c */ /* 0x000fe2000bfa5270 */
[----:B------:R-:W3:Y:S01]  /*4550*/  LDC.64 R8, c[0x0][0xb10] ;  /* 0x0002c400ff087b82 */ /* 0x000ee20000000a00 */
[----:B------:R-:W-:Y:S02]  /*4560*/  UPRMT UR16, UR37, 0x654, UR9 ;  /* 0x0000065425107896 */ /* 0x000fe40008000009 */
[----:B------:R-:W-:Y:S02]  /*4570*/  USEL UR17, URZ, 0x1, UP5 ;  /* 0x00000001ff117887 */ /* 0x000fe4000a800000 */
[----:B------:R-:W-:Y:S04]  /*4580*/  USEL UR13, UR13, URZ, UP5 ;  /* 0x000000ff0d0d7287 */ /* 0x000fe8000a800000 */
[----:B------:R-:W-:Y:S01]  /*4590*/  ULEA UR7, UR13, UR6, 0x3 ;  /* 0x000000060d077291 */ /* 0x000fe2000f8e18ff */
[----:B------:R-:W-:Y:S01]  /*45a0*/  LOP3.LUT R29, R29, UR17, RZ, 0x3c, !PT ;  /* 0x000000111d1d7c12 */ /* 0x000fe2000f8e3cff */
[----:B------:R1:W-:Y:S01]  /*45b0*/  @!UP0 UTMALDG.3D [UR8], [UR18], desc[UR20] ;  /* 0x00001408120085b4 */ /* 0x0003e20008011000 */
[----:B------:R5:W-:Y:S02]  /*45c0*/  @!P4 SYNCS.ARRIVE.TRANS64.RED.A0TR RZ, [UR15+0x80], R0 ;  /* 0x00008000ffffc9a7 */ /* 0x000be4000830040f */
[----:B------:R-:W-:Y:S01]  /*45d0*/  SHF.L.U32 R14, R29, 0x1f, RZ ;  /* 0x0000001f1d0e7819 */ /* 0x000fe200000006ff */
[C---:B---3--:R-:W-:Y:S01]  /*45e0*/  @!P1 IMAD.HI.U32 R8, R11.reuse, R8, RZ ;  /* 0x000000080b089227 */ /* 0x048fe200078e00ff */
[----:B--2---:R-:W-:Y:S02]  /*45f0*/  @!P1 ISETP.NE.AND P0, PT, R12, 0x1, PT ;  /* 0x000000010c00980c */ /* 0x004fe40003f05270 */
[----:B-1----:R-:W-:Y:S01]  /*4600*/  @!P1 ISETP.NE.AND P2, PT, R2, 0x1, PT ;  /* 0x000000010200980c */ /* 0x002fe20003f45270 */
[----:B------:R-:W-:Y:S01]  /*4610*/  SYNCS.ARRIVE.TRANS64.RED.A1T0 RZ, [UR16], RZ ;  /* 0x000000ffffff79a7 */ /* 0x000fe20008100410 */
[C---:B------:R-:W-:Y:S01]  /*4620*/  @!P1 IMAD.HI.U32 R13, R10.reuse, R13, RZ ;  /* 0x0000000d0a0d9227 */ /* 0x040fe200078e00ff */
[----:B------:R-:W-:Y:S04]  /*4630*/  @!P1 SHF.R.U32.HI R8, RZ, R9, R8 ;  /* 0x00000009ff089219 */ /* 0x000fe80000011608 */
[----:B------:R-:W-:Y:S01]  /*4640*/  @!P1 SEL R8, R11, R8, !P2 ;  /* 0x000000080b089207 */ /* 0x000fe20005000000 */
[----:B------:R-:W1:Y:S01]  /*4650*/  SYNCS.PHASECHK.TRANS64.TRYWAIT P5, [UR7+0x98], R14 ;  /* 0x0000980eff0075a7 */ /* 0x000e6200080a1107 */
[----:B-----5:R-:W2:Y:S02]  /*4660*/  @!P1 LDC R0, c[0x0][0xb20] ;  /* 0x0002c800ff009b82 */ /* 0x020ea40000000800 */
[----:B--2---:R-:W-:Y:S04]  /*4670*/  @!P1 SHF.R.U32.HI R0, RZ, R0, R13 ;  /* 0x00000000ff009219 */ /* 0x004fe8000001160d */
[----:B------:R-:W-:Y:S05]  /*4680*/  @!P1 SEL R9, R10, R0, !P0 ;  /* 0x000000000a099207 */ /* 0x000fea0004000000 */
[----:B------:R-:W-:Y:S02]  /*4690*/  @!P1 IMAD.IADD R0, R9, 0x1, -R8 ;  /* 0x0000000109009824 */ /* 0x000fe400078e0a08 */
[----:B------:R-:W-:Y:S02]  /*46a0*/  @!P1 IMAD.IADD R8, R8, 0x1, -R9 ;  /* 0x0000000108089824 */ /* 0x000fe400078e0a09 */
[----:B------:R-:W-:Y:S02]  /*46b0*/  @!P1 IMAD R11, R0, R2, R11 ;  /* 0x00000002000b9224 */ /* 0x000fe400078e020b */
[----:B------:R-:W-:Y:S01]  /*46c0*/  @!P1 IMAD R10, R8, R12, R10 ;  /* 0x0000000c080a9224 */ /* 0x000fe200078e020a */
[----:B-1----:R-:W-:Y:S06]  /*46d0*/  @!P5 BRA `(.L_x_79) ;  /* 0x0000003800bcd947 */ /* 0x002fec0003800000 */
.L_x_160:
[----:B------:R-:W-:Y:S01]  /*46e0*/  @!P4 IADD3 R2, P0, PT, R30, 0x580, RZ ;  /* 0x000005801e02c810 */ /* 0x000fe20007f1e0ff */
[----:B------:R-:W-:Y:S01]  /*46f0*/  UMOV UR18, 0x0 ;  /* 0x0000000000127882 */ /* 0x000fe20000000000 */
[----:B------:R-:W-:Y:S01]  /*4700*/  UMOV UR19, 0x10000000 ;  /* 0x1000000000137882 */ /* 0x000fe20000000000 */
[----:B------:R-:W-:Y:S01]  /*4710*/  VOTEU.ALL UP0, P4 ;  /* 0x0000000000ff7886 */ /* 0x000fe20002000000 */
[----:B------:R-:W-:Y:S01]  /*4720*/  @!P4 R2UR UR9, R2 ;  /* 0x000000000209c2ca */ /* 0x000fe200000e0000 */
[----:B-1----:R-:W-:Y:S01]  /*4730*/  @!P4 IMAD.X R0, RZ, RZ, R31, P0 ;  /* 0x000000ffff00c224 */ /* 0x002fe200000e061f */
[----:B------:R-:W-:Y:S01]  /*4740*/  UMOV UR12, UR36 ;  /* 0x00000024000c7c82 */ /* 0x000fe20008000000 */
[----:B------:R-:W-:Y:S01]  /*4750*/  @P3 R2UR UR36, R26 ;  /* 0x000000001a2432ca */ /* 0x000fe200000e0000 */
[----:B------:R-:W-:Y:S01]  /*4760*/  @!UP0 ULEA UR15, UR13, UR6, 0xd ;  /* 0x000000060d0f8291 */ /* 0x000fe2000f8e68ff */
[----:B------:R-:W-:Y:S01]  /*4770*/  ISETP.NE.AND P0, PT, R28, 0x2, PT ;  /* 0x000000021c00780c */ /* 0x000fe20003f05270 */
[----:B------:R-:W-:Y:S01]  /*4780*/  @!UP0 UIADD3 UR10, UPT, UPT, UR10, 0x20, URZ ;  /* 0x000000200a0a8890 */ /* 0x000fe2000fffe0ff */
[----:B------:R-:W-:Y:S01]  /*4790*/  @!P4 R2UR UR8, R0 ;  /* 0x000000000008c2ca */ /* 0x000fe200000e0000 */
[----:B------:R-:W-:Y:S01]  /*47a0*/  IMAD.IADD R14, R10, 0x1, R96 ;  /* 0x000000010a0e7824 */ /* 0x000fe200078e0260 */
[----:B------:R-:W-:Y:S01]  /*47b0*/  SEL R0, RZ, 0x1, P0 ;  /* 0x00000001ff007807 */ /* 0x000fe20000000000 */
[----:B------:R-:W-:Y:S01]  /*47c0*/  IMAD.IADD R15, R11, 0x1, R97 ;  /* 0x000000010b0f7824 */ /* 0x000fe200078e0261 */
[----:B------:R-:W-:Y:S02]  /*47d0*/  SEL R28, R28, RZ, P0 ;  /* 0x000000ff1c1c7207 */ /* 0x000fe40000000000 */
[----:B------:R-:W-:Y:S01]  /*47e0*/  IMAD.U32 R8, RZ, RZ, UR9 ;  /* 0x00000009ff087e24 */ /* 0x000fe2000f8e00ff */
[----:B------:R-:W-:Y:S01]  /*47f0*/  UIADD3 UR9, UPT, UPT, UR7, 0x80, URZ ;  /* 0x0000008007097890 */ /* 0x000fe2000fffe0ff */
[----:B------:R-:W-:Y:S03]  /*4800*/  LOP3.LUT R27, R27, R0, RZ, 0x3c, !PT ;  /* 0x000000001b1b7212 */ /* 0x000fe600078e3cff */
[----:B------:R-:W-:Y:S02]  /*4810*/  @!P4 R2UR UR16, R8 ;  /* 0x000000000810c2ca */ /* 0x000fe400000e0000 */
[----:B------:R-:W-:Y:S01]  /*4820*/  IMAD.U32 R9, RZ, RZ, UR8 ;  /* 0x00000008ff097e24 */ /* 0x000fe2000f8e00ff */
[----:B------:R-:W-:Y:S01]  /*4830*/  @!UP0 UIADD3 UR8, UPT, UPT, UR15, 0x200, URZ ;  /* 0x000002000f088890 */ /* 0x000fe2000fffe0ff */
[----:B------:R-:W-:Y:S01]  /*4840*/  VOTEU.ALL UP0, P4 ;  /* 0x0000000000ff7886 */ /* 0x000fe20002000000 */
[----:B------:R-:W-:Y:S02]  /*4850*/  UPRMT UR15, UR37, 0x654, UR9 ;  /* 0x00000654250f7896 */ /* 0x000fe40008000009 */
[----:B------:R-:W-:Y:S11]  /*4860*/  @!P4 R2UR UR17, R9 ;  /* 0x000000000911c2ca */ /* 0x000ff600000e0000 */
[----:B------:R-:W-:Y:S02]  /*4870*/  @!UPT UIADD3 URZ, UPT, UPT, URZ, URZ, URZ ;  /* 0x000000fffffff290 */ /* 0x000fe4000fffe0ff */
[----:B------:R2:W-:Y:S01]  /*4880*/  @!UP0 UTMALDG.3D [UR8], [UR16], desc[UR18] ;  /* 0x00001208100085b4 */ /* 0x0005e20008011000 */
[----:B------:R2:W-:Y:S01]  /*4890*/  @!P4 SYNCS.ARRIVE.TRANS64.RED.A0TR RZ, [UR7+0x80], R25 ;  /* 0x00008019ffffc9a7 */ /* 0x0005e20008300407 */
[----:B------:R-:W-:Y:S04]  /*48a0*/  UIADD3 UR7, UPT, UPT, UR13, 0x1, URZ ;  /* 0x000000010d077890 */ /* 0x000fe8000fffe0ff */
[----:B------:R-:W-:Y:S04]  /*48b0*/  UISETP.NE.AND UP0, UPT, UR7, 0x3, UPT ;  /* 0x000000030700788c */ /* 0x000fe8000bf05270 */
[----:B------:R-:W-:Y:S02]  /*48c0*/  USEL UR13, URZ, 0x1, UP0 ;  /* 0x00000001ff0d7887 */ /* 0x000fe40008000000 */
[----:B------:R-:W-:Y:S02]  /*48d0*/  USEL UR7, UR7, URZ, UP0 ;  /* 0x000000ff07077287 */ /* 0x000fe40008000000 */
[----:B------:R-:W-:Y:S02]  /*48e0*/  UPLOP3.LUT UP0, UPT, UPT, UPT, UPT, 0x80, 0x8 ;  /* 0x000000000008789c */ /* 0x000fe40003f0f070 */
[----:B------:R-:W-:Y:S01]  /*48f0*/  LOP3.LUT R29, R29, UR13, RZ, 0x3c, !PT ;  /* 0x0000000d1d1d7c12 */ /* 0x000fe2000f8e3cff */
[----:B------:R-:W-:Y:S01]  /*4900*/  SYNCS.ARRIVE.TRANS64.RED.A1T0 RZ, [UR15], RZ ;  /* 0x000000ffffff79a7 */ /* 0x000fe2000810040f */
[----:B------:R-:W-:Y:S07]  /*4910*/  @P3 BRA `(.L_x_80) ;  /* 0xfffffff4001c3947 */ /* 0x000fee000383ffff */
[----:B------:R-:W-:Y:S01]  /*4920*/  UIADD3 UR6, UPT, UPT, UR6, 0x98, URZ ;  /* 0x0000009806067890 */ /* 0x000fe2000fffe0ff */
[----:B------:R-:W-:-:S03]  /*4930*/  SHF.L.U32 R2, R29, 0x1f, RZ ;  /* 0x0000001f1d027819 */ /* 0x000fc600000006ff */
[----:B------:R-:W-:-:S09]  /*4940*/  ULEA UR4, UR7, UR6, 0x3 ;  /* 0x0000000607047291 */ /* 0x000fd2000f8e18ff */
[----:B------:R-:W1:Y:S02]  /*4950*/  SYNCS.PHASECHK.TRANS64.TRYWAIT P0, [UR4], R2 ;  /* 0x00000002ff0075a7 */ /* 0x000e640008001104 */
[----:B-1----:R-:W-:Y:S05]  /*4960*/  @!P0 BRA `(.L_x_81) ;  /* 0x0000003800308947 */ /* 0x002fea0003800000 */
.L_x_162:
        /* <DEDUP_REMOVED lines=9> */
.L_x_164:
[----:B------:R-:W-:-:S04]  /*4a00*/  UIADD3 UR5, UPT, UPT, UR5, 0x1, URZ ;  /* 0x0000000105057890 */ /* 0x000fc8000fffe0ff */
[----:B------:R-:W-:-:S04]  /*4a10*/  UISETP.NE.AND UP0, UPT, UR5, 0x3, UPT ;  /* 0x000000030500788c */ /* 0x000fc8000bf05270 */
[----:B------:R-:W-:Y:S02]  /*4a20*/  USEL UR4, URZ, 0x1, UP0 ;  /* 0x00000001ff047887 */ /* 0x000fe40008000000 */
[----:B------:R-:W-:-:S04]  /*4a30*/  USEL UR5, UR5, URZ, UP0 ;  /* 0x000000ff05057287 */ /* 0x000fc80008000000 */
[----:B------:R-:W-:Y:S01]  /*4a40*/  ULEA UR5, UR5, UR6, 0x3 ;  /* 0x0000000605057291 */ /* 0x000fe2000f8e18ff */
[----:B-1----:R-:W-:-:S04]  /*4a50*/  LOP3.LUT R2, R29, UR4, RZ, 0x3c, !PT ;  /* 0x000000041d027c12 */ /* 0x002fc8000f8e3cff */
[----:B------:R-:W-:Y:S01]  /*4a60*/  SHF.L.U32 R2, R2, 0x1f, RZ ;  /* 0x0000001f02027819 */ /* 0x000fe200000006ff */
[----:B------:R-:W-:-:S07]  /*4a70*/  IMAD.U32 R0, RZ, RZ, UR5 ;  /* 0x00000005ff007e24 */ /* 0x000fce000f8e00ff */
.L_x_83:
[----:B-1----:R1:W3:Y:S02]  /*4a80*/  SYNCS.PHASECHK.TRANS64.TRYWAIT P0, [R0+URZ], R2 ;  /* 0x00000002000075a7 */ /* 0x0022e400080011ff */
[----:B---3--:R-:W-:Y:S05]  /*4a90*/  @!P0 NANOSLEEP.SYNCS 0x989680 ;  /* 0x009896800000895d */ /* 0x008fea0003900000 */
[----:B------:R-:W3:Y:S02]  /*4aa0*/  @!P0 SYNCS.PHASECHK.TRANS64 P0, [R0+URZ], R2 ;  /* 0x00000002000085a7 */ /* 0x000ee400080010ff */
[----:B--23--:R-:W-:Y:S05]  /*4ab0*/  @P0 EXIT ;  /* 0x000000000000094d */ /* 0x00cfea0003800000 */
[----:B------:R-:W-:Y:S05]  /*4ac0*/  BRA `(.L_x_83) ;  /* 0xfffffffc00ec7947 */ /* 0x000fea000383ffff */
.L_x_71:
[----:B------:R-:W-:-:S06]  /*4ad0*/  UISETP.GE.AND UP0, UPT, UR8, 0x4, UPT ;  /* 0x000000040800788c */ /* 0x000fcc000bf06270 */
[----:B------:R-:W-:-:S13]  /*4ae0*/  PLOP3.LUT P0, PT, PT, PT, UP0, 0x80, 0x8 ;  /* 0x000000000008781c */ /* 0x000fda0003f0f008 */
[----:B------:R-:W-:Y:S05]  /*4af0*/  @!P0 EXIT ;  /* 0x000000000000894d */ /* 0x000fea0003800000 */
[----:B------:R-:W-:Y:S01]  /*4b00*/  BAR.SYNC.DEFER_BLOCKING 0x6, 0xa0 ;  /* 0x0182800000007b1d */ /* 0x000fe20000010000 */
[----:B------:R-:W-:Y:S01]  /*4b10*/  IMAD.SHL.U32 R111, R104, 0x20, RZ ;  /* 0x00000020686f7824 */ /* 0x000fe200078e00ff */
[----:B------:R-:W-:Y:S01]  /*4b20*/  LOP3.LUT R110, R2, 0x60, R104, 0xf8, !PT ;  /* 0x00000060026e7812 */ /* 0x000fe200078ef868 */
[C---:B------:R-:W-:Y:S01]  /*4b30*/  IMAD.SHL.U32 R3, R104.reuse, 0x4, RZ ;  /* 0x0000000468037824 */ /* 0x040fe200078e00ff */
[C---:B------:R-:W-:Y:S01]  /*4b40*/  LOP3.LUT R105, R104.reuse, 0x2, RZ, 0xc0, !PT ;  /* 0x0000000268697812 */ /* 0x040fe200078ec0ff */
[C---:B------:R-:W-:Y:S01]  /*4b50*/  IMAD.U32 R85, R104.reuse, 0x10000, RZ ;  /* 0x0001000068557824 */ /* 0x040fe200078e00ff */
[----:B------:R-:W-:Y:S02]  /*4b60*/  UMOV UR48, 0x400 ;  /* 0x0000040000307882 */ /* 0x000fe40000000000 */
[----:B------:R-:W1:Y:S01]  /*4b70*/  LDC R102, c[0x0][0x370] ;  /* 0x0000dc00ff667b82 */ /* 0x000e620000000800 */
[----:B------:R-:W-:Y:S01]  /*4b80*/  ULEA UR48, UR37, UR48, 0x18 ;  /* 0x0000003025307291 */ /* 0x000fe2000f8ec0ff */
[----:B------:R-:W-:Y:S01]  /*4b90*/  LOP3.LUT R4, R111, 0xc0, RZ, 0xc0, !PT ;  /* 0x000000c06f047812 */ /* 0x000fe200078ec0ff */
[----:B------:R-:W-:Y:S01]  /*4ba0*/  HFMA2 R108, -RZ, RZ, 0, 0 ;  /* 0x00000000ff6c7431 */ /* 0x000fe200000001ff */
[C---:B------:R-:W-:Y:S01]  /*4bb0*/  LOP3.LUT R112, R104.reuse, 0x60, RZ, 0xc0, !PT ;  /* 0x0000006068707812 */ /* 0x040fe200078ec0ff */
[----:B------:R-:W-:Y:S01]  /*4bc0*/  UIADD3 UR53, UPT, UPT, UR48, 0x200, URZ ;  /* 0x0000020030357890 */ /* 0x000fe2000fffe0ff */
[----:B------:R-:W-:Y:S01]  /*4bd0*/  LOP3.LUT R104, R104, 0x4, RZ, 0xc0, !PT ;  /* 0x0000000468687812 */ /* 0x000fe200078ec0ff */
[----:B------:R-:W-:Y:S01]  /*4be0*/  IMAD.MOV.U32 R84, RZ, RZ, RZ ;  /* 0x000000ffff547224 */ /* 0x000fe200078e00ff */
[----:B------:R-:W2:Y:S01]  /*4bf0*/  LDC R44, c[0x0][0xb0c] ;  /* 0x0002c300ff2c7b82 */ /* 0x000ea20000000800 */
[----:B------:R-:W-:Y:S01]  /*4c00*/  LOP3.LUT R3, R4, 0x18, R3, 0xf8, !PT ;  /* 0x0000001804037812 */ /* 0x000fe200078ef803 */
[----:B------:R-:W-:Y:S01]  /*4c10*/  IMAD.MOV.U32 R114, RZ, RZ, RZ ;  /* 0x000000ffff727224 */ /* 0x000fe200078e00ff */
[----:B------:R-:W-:Y:S01]  /*4c20*/  LOP3.LUT R85, R85, 0x600000, RZ, 0xc0, !PT ;  /* 0x0060000055557812 */ /* 0x000fe200078ec0ff */
[----:B------:R-:W-:Y:S01]  /*4c30*/  IMAD.MOV.U32 R107, RZ, RZ, RZ ;  /* 0x000000ffff6b7224 */ /* 0x000fe200078e00ff */
[C---:B------:R-:W-:Y:S01]  /*4c40*/  IADD3 R109, PT, PT, -R104.reuse, 0x2, RZ ;  /* 0x00000002686d7810 */ /* 0x040fe20007ffe1ff */
[----:B------:R-:W-:Y:S01]  /*4c50*/  IMAD.MOV R105, RZ, RZ, -R105 ;  /* 0x000000ffff697224 */ /* 0x000fe200078e0a69 */
[----:B------:R-:W-:Y:S01]  /*4c60*/  LOP3.LUT R111, R3, 0xf20, R111, 0xf8, !PT ;  /* 0x00000f20036f7812 */ /* 0x000fe200078ef86f */
[----:B------:R-:W4:Y:S01]  /*4c70*/  LDC R99, c[0x0][0xb20] ;  /* 0x0002c800ff637b82 */ /* 0x000f220000000800 */
[----:B------:R-:W3:Y:S01]  /*4c80*/  LDS R0, [UR48+0x170] ;  /* 0x00017030ff007984 */ /* 0x000ee20008000800 */
[----:B------:R-:W-:Y:S01]  /*4c90*/  IADD3 R104, PT, PT, -R104, RZ, RZ ;  /* 0x000000ff68687210 */ /* 0x000fe20007ffe1ff */
[----:B------:R-:W-:Y:S01]  /*4ca0*/  IMAD.SHL.U32 R109, R109, 0x10, RZ ;  /* 0x000000106d6d7824 */ /* 0x000fe200078e00ff */
[----:B------:R-:W-:Y:S01]  /*4cb0*/  LEA R111, R111, UR53, 0x1 ;  /* 0x000000356f6f7c11 */ /* 0x000fe2000f8e08ff */
[----:B------:R-:W1:Y:S03]  /*4cc0*/  LDCU.64 UR54, c[0x0][0x348] ;  /* 0x00006900ff3677ac */ /* 0x000e660008000a00 */
[----:B------:R-:W1:Y:S01]  /*4cd0*/  LDC R43, c[0x0][0xb30] ;  /* 0x0002cc00ff2b7b82 */ /* 0x000e620000000800 */
[----:B------:R-:W-:Y:S01]  /*4ce0*/  UMOV UR52, 0x1 ;  /* 0x0000000100347882 */ /* 0x000fe20000000000 */
[----:B------:R-:W-:Y:S01]  /*4cf0*/  UMOV UR56, URZ ;  /* 0x000000ff00387c82 */ /* 0x000fe20008000000 */
[----:B------:R-:W1:Y:S01]  /*4d00*/  LDCU UR49, c[0x0][0x384] ;  /* 0x00007080ff3177ac */ /* 0x000e620008000800 */
[----:B------:R-:W1:Y:S04]  /*4d10*/  LDCU.64 UR38, c[0x0][0x888] ;  /* 0x00011100ff2677ac */ /* 0x000e680008000a00 */
[----:B------:R-:W1:Y:S01]  /*4d20*/  LDC R100, c[0x0][0x388] ;  /* 0x0000e200ff647b82 */ /* 0x000e620000000800 */
[----:B------:R-:W1:Y:S01]  /*4d30*/  LDCU.64 UR44, c[0x0][0x8c0] ;  /* 0x00011800ff2c77ac */ /* 0x000e620008000a00 */
[----:B------:R-:W-:-:S06]  /*4d40*/  UMOV UR51, URZ ;  /* 0x000000ff00337c82 */ /* 0x000fcc0008000000 */
[----:B------:R-:W1:Y:S01]  /*4d50*/  LDC.64 R94, c[0x0][0xb10] ;  /* 0x0002c400ff5e7b82 */ /* 0x000e620000000a00 */
[----:B------:R-:W-:-:S07]  /*4d60*/  UMOV UR50, URZ ;  /* 0x000000ff00327c82 */ /* 0x000fce0008000000 */
[----:B------:R-:W1:Y:S08]  /*4d70*/  LDC.64 R38, c[0x0][0xb18] ;  /* 0x0002c600ff267b82 */ /* 0x000e700000000a00 */
[----:B------:R-:W1:Y:S01]  /*4d80*/  LDC.64 R90, c[0x0][0x888] ;  /* 0x00022200ff5a7b82 */ /* 0x000e620000000a00 */
[----:B---3--:R-:W-:-:S07]  /*4d90*/  IMAD.IADD R85, R0, 0x1, R85 ;  /* 0x0000000100557824 */ /* 0x008fce00078e0255 */
[----:B------:R-:W3:Y:S08]  /*4da0*/  LDC.64 R36, c[0x0][0xb28] ;  /* 0x0002ca00ff247b82 */ /* 0x000ef00000000a00 */
[----:B------:R-:W1:Y:S08]  /*4db0*/  LDC.64 R92, c[0x0][0x890] ;  /* 0x00022400ff5c7b82 */ /* 0x000e700000000a00 */
[----:B------:R-:W1:Y:S08]  /*4dc0*/  LDC.64 R88, c[0x0][0x8b0] ;  /* 0x00022c00ff587b82 */ /* 0x000e700000000a00 */
[----:B------:R-:W1:Y:S08]  /*4dd0*/  LDC.64 R86, c[0x0][0x8a8] ;  /* 0x00022a00ff567b82 */ /* 0x000e700000000a00 */
[----:B------:R-:W1:Y:S08]  /*4de0*/  LDC.64 R40, c[0x0][0x8d0] ;  /* 0x00023400ff287b82 */ /* 0x000e700000000a00 */
[----:B--2-4-:R-:W1:Y:S02]  /*4df0*/  LDC R101, c[0x0][0x374] ;  /* 0x0000dd00ff657b82 */ /* 0x014e640000000800 */
.L_x_115:
[C---:B------:R-:W-:Y:S02]  /*4e00*/  LEA R0, R114.reuse, UR48, 0x3 ;  /* 0x0000003072007c11 */ /* 0x040fe4000f8e18ff */
[----:B------:R-:W-:Y:S02]  /*4e10*/  SHF.L.U32 R2, R107, 0x1f, RZ ;  /* 0x0000001f6b027819 */ /* 0x000fe400000006ff */
[----:B------:R-:W-:Y:S02]  /*4e20*/  LEA R16, R114, UR48, 0x4 ;  /* 0x0000003072107c11 */ /* 0x000fe4000f8e20ff */
[----:B------:R-:W2:Y:S02]  /*4e30*/  SYNCS.PHASECHK.TRANS64.TRYWAIT P0, [R0+URZ+0xc0], R2 ;  /* 0x0000c002000075a7 */ /* 0x000ea400080011ff */
[----:B--2---:R-:W-:Y:S05]  /*4e40*/  @!P0 BRA `(.L_x_84) ;  /* 0x0000003400288947 */ /* 0x004fea0003800000 */
.L_x_165:
[----:B------:R-:W4:Y:S01]  /*4e50*/  LDC.64 R10, c[0x0][0xb10] ;  /* 0x0002c400ff0a7b82 */ /* 0x000f220000000a00 */
[----:B------:R-:W3:Y:S01]  /*4e60*/  LDS.128 R16, [R16+0x150] ;  /* 0x0001500010107984 */ /* 0x000ee20000000c00 */
[----:B-1----:R-:W-:Y:S01]  /*4e70*/  ISETP.NE.AND P1, PT, R43, 0x1, PT ;  /* 0x000000012b00780c */ /* 0x002fe20003f25270 */
[----:B--2---:R-:W-:Y:S01]  /*4e80*/  VIADD R0, R0, 0xd0 ;  /* 0x000000d000007836 */ /* 0x004fe20000000000 */
[----:B------:R-:W-:Y:S04]  /*4e90*/  ISETP.GE.AND P0, PT, R42, 0x1, PT ;  /* 0x000000012a00780c */ /* 0x000fe80003f06270 */
[----:B------:R-:W1:Y:S01]  /*4ea0*/  LDC.64 R8, c[0x0][0xb18] ;  /* 0x0002c600ff087b82 */ /* 0x000e620000000a00 */
[----:B------:R-:W-:Y:S01]  /*4eb0*/  PRMT R0, RZ, 0x654, R0 ;  /* 0x00000654ff007816 */ /* 0x000fe20000000000 */
[----:B------:R-:W-:Y:S01]  /*4ec0*/  @!PT LDS RZ, [RZ] ;  /* 0x00000000fffff984 */ /* 0x000fe20000000800 */
[----:B------:R-:W-:Y:S01]  /*4ed0*/  @!PT LDS RZ, [RZ] ;  /* 0x00000000fffff984 */ /* 0x000fe20000000800 */
[----:B------:R-:W-:Y:S01]  /*4ee0*/  @!PT LDS RZ, [RZ] ;  /* 0x00000000fffff984 */ /* 0x000fe20000000800 */
[----:B------:R-:W-:Y:S01]  /*4ef0*/  @!PT LDS RZ, [RZ] ;  /* 0x00000000fffff984 */ /* 0x000fe20000000800 */
[----:B------:R2:W-:Y:S06]  /*4f00*/  MEMBAR.ALL.CTA ;  /* 0x0000000000007992 */ /* 0x0005ec0000008000 */
[----:B--2---:R-:W2:Y:S01]  /*4f10*/  FENCE.VIEW.ASYNC.S ;  /* 0x00000000000073c6 */ /* 0x004ea20000000000 */
[----:B------:R-:W1:Y:S08]  /*4f20*/  @!P1 LDC R12, c[0x0][0xb20] ;  /* 0x0002c800ff0c9b82 */ /* 0x000e700000000800 */
[----:B------:R-:W1:Y:S01]  /*4f30*/  @!P1 LDC R7, c[0x0][0xb0c] ;  /* 0x0002c300ff079b82 */ /* 0x000e620000000800 */
[----:B--2---:R2:W-:Y:S01]  /*4f40*/  SYNCS.ARRIVE.TRANS64.RED.A1T0 RZ, [R0+URZ], RZ ;  /* 0x000000ff00ff79a7 */ /* 0x0045e200081004ff */
[----:B---3--:R-:W-:Y:S04]  /*4f50*/  LOP3.LUT P4, RZ, R18, 0x1, RZ, 0xc0, !PT ;  /* 0x0000000112ff7812 */ /* 0x008fe8000788c0ff */
[----:B------:R-:W-:Y:S09]  /*4f60*/  P2R R113, PR, RZ, 0x10 ;  /* 0x00000010ff717803 */ /* 0x000ff20000000000 */
[----:B------:R-:W-:Y:S02]  /*4f70*/  @P4 MOV R46, R16 ;  /* 0x00000010002e4202 */ /* 0x000fe40000000f00 */
[----:B------:R-:W-:Y:S01]  /*4f80*/  @P4 LOP3.LUT R45, R17, 0xffff, RZ, 0xc0, !PT ;  /* 0x0000ffff112d4812 */ /* 0x000fe200078ec0ff */
[----:B--2-4-:R-:W-:Y:S06]  /*4f90*/  @!P0 BRA `(.L_x_85) ;  /* 0x0000000000a48947 */ /* 0x014fec0003800000 */
[----:B------:R-:W-:Y:S01]  /*4fa0*/  IMAD.HI.U32 R0, R101, R39, RZ ;  /* 0x0000002765007227 */ /* 0x000fe200078e00ff */
[----:B------:R-:W-:Y:S02]  /*4fb0*/  ISETP.NE.AND P0, PT, R38, 0x1, PT ;  /* 0x000000012600780c */ /* 0x000fe40003f05270 */
[----:B------:R-:W-:Y:S01]  /*4fc0*/  ISETP.NE.AND P2, PT, R42, 0x1, PT ;  /* 0x000000012a00780c */ /* 0x000fe20003f45270 */
[----:B------:R-:W-:Y:S01]  /*4fd0*/  IMAD.HI.U32 R4, R102, R94, RZ ;  /* 0x0000005e66047227 */ /* 0x000fe200078e00ff */
[----:B------:R-:W-:Y:S02]  /*4fe0*/  SHF.R.U32.HI R0, RZ, R99, R0 ;  /* 0x00000063ff007219 */ /* 0x000fe40000011600 */
[----:B------:R-:W-:Y:S01]  /*4ff0*/  ISETP.NE.AND P3, PT, R44, 0x1, PT ;  /* 0x000000012c00780c */ /* 0x000fe20003f65270 */
[----:B------:R-:W-:Y:S01]  /*5000*/  IMAD.HI.U32 R6, R45, R39, RZ ;  /* 0x000000272d067227 */ /* 0x000fe200078e00ff */
[-C--:B------:R-:W-:Y:S02]  /*5010*/  SHF.R.U32.HI R4, RZ, R95.reuse, R4 ;  /* 0x0000005fff047219 */ /* 0x080fe40000011604 */
[----:B------:R-:W-:Y:S01]  /*5020*/  SEL R0, R101, R0, !P0 ;  /* 0x0000000065007207 */ /* 0x000fe20004000000 */
[----:B------:R-:W-:Y:S01]  /*5030*/  IMAD.HI.U32 R5, R46, R94, RZ ;  /* 0x0000005e2e057227 */ /* 0x000fe200078e00ff */
[----:B------:R-:W-:Y:S03]  /*5040*/  SEL R4, R102, R4, !P3 ;  /* 0x0000000466047207 */ /* 0x000fe60005800000 */
[-C--:B------:R-:W-:Y:S01]  /*5050*/  IMAD.HI.U32 R3, R0, R36.reuse, RZ ;  /* 0x0000002400037227 */ /* 0x080fe200078e00ff */
[----:B------:R-:W-:Y:S03]  /*5060*/  SHF.R.U32.HI R5, RZ, R95, R5 ;  /* 0x0000005fff057219 */ /* 0x000fe60000011605 */
[----:B------:R-:W-:Y:S01]  /*5070*/  IMAD.HI.U32 R2, R4, R36, RZ ;  /* 0x0000002404027227 */ /* 0x000fe200078e00ff */
[----:B------:R-:W-:Y:S02]  /*5080*/  @P2 SHF.R.U32.HI R0, RZ, R37, R3 ;  /* 0x00000025ff002219 */ /* 0x000fe40000011603 */
[----:B------:R-:W-:Y:S02]  /*5090*/  SHF.R.U32.HI R3, RZ, R99, R6 ;  /* 0x00000063ff037219 */ /* 0x000fe40000011606 */
[----:B------:R-:W-:Y:S01]  /*50a0*/  @P2 SHF.R.U32.HI R4, RZ, R37, R2 ;  /* 0x00000025ff042219 */ /* 0x000fe20000011602 */
[----:B------:R-:W-:Y:S01]  /*50b0*/  IMAD R0, R42, R0, RZ ;  /* 0x000000002a007224 */ /* 0x000fe200078e02ff */
[----:B------:R-:W-:Y:S02]  /*50c0*/  SEL R3, R45, R3, !P0 ;  /* 0x000000032d037207 */ /* 0x000fe40004000000 */
[----:B------:R-:W-:Y:S01]  /*50d0*/  SEL R2, R46, R5, !P3 ;  /* 0x000000052e027207 */ /* 0x000fe20005800000 */
[----:B------:R-:W-:Y:S01]  /*50e0*/  IMAD R5, R42, R4, RZ ;  /* 0x000000042a057224 */ /* 0x000fe200078e02ff */
[C---:B------:R-:W-:Y:S01]  /*50f0*/  ISETP.GE.AND P0, PT, R3.reuse, R0, PT ;  /* 0x000000000300720c */ /* 0x040fe20003f06270 */
[C---:B------:R-:W-:Y:S03]  /*5100*/  IMAD.HI.U32 R0, R3.reuse, R36, RZ ;  /* 0x0000002403007227 */ /* 0x040fe600078e00ff */
[C---:B------:R-:W-:Y:S02]  /*5110*/  ISETP.GE.OR P0, PT, R2.reuse, R5, P0 ;  /* 0x000000050200720c */ /* 0x040fe40000706670 */
[----:B------:R-:W-:Y:S04]  /*5120*/  SHF.R.U32.HI R0, RZ, R37, R0 ;  /* 0x00000025ff007219 */ /* 0x000fe80000011600 */
[C---:B------:R-:W-:Y:S05]  /*5130*/  SEL R6, R3.reuse, R0, !P2 ;  /* 0x0000000003067207 */ /* 0x040fea0005000000 */
        /* <DEDUP_REMOVED lines=14> */
[----:B------:R-:W-:Y:S07]  /*5220*/  IMAD R45, R3, R38, R45 ;  /* 0x00000026032d7224 */ /* 0x000fee00078e022d */
.L_x_85:
[----:B-1----:R-:W-:Y:S01]  /*5230*/  @!P1 ISETP.NE.AND P0, PT, R8, 0x1, PT ;  /* 0x000000010800980c */ /* 0x002fe20003f05270 */
[----:B------:R-:W-:Y:S01]  /*5240*/  @!P1 IMAD.HI.U32 R0, R46, R10, RZ ;  /* 0x0000000a2e009227 */ /* 0x000fe200078e00ff */
[----:B------:R-:W-:Y:S01]  /*5250*/  @!P1 ISETP.NE.AND P2, PT, R7, 0x1, PT ;  /* 0x000000010700980c */ /* 0x000fe20003f45270 */
[----:B------:R-:W-:Y:S01]  /*5260*/  ULOP3.LUT UP0, URZ, UR53, 0x1b0, URZ, 0xc0, !UPT ;  /* 0x000001b035ff7892 */ /* 0x000fe2000f80c0ff */
[----:B------:R-:W-:Y:S01]  /*5270*/  R2UR UR42, R15 ;  /* 0x000000000f2a72ca */ /* 0x000fe200000e0000 */
[C---:B------:R-:W-:Y:S01]  /*5280*/  @!P1 IMAD.HI.U32 R2, R45.reuse, R9, RZ ;  /* 0x000000092d029227 */ /* 0x040fe200078e00ff */
[----:B------:R-:W-:Y:S02]  /*5290*/  @!P1 SHF.R.U32.HI R0, RZ, R11, R0 ;  /* 0x0000000bff009219 */ /* 0x000fe40000011600 */
[----:B------:R-:W-:Y:S01]  /*52a0*/  R2UR UR41, R14 ;  /* 0x000000000e2972ca */ /* 0x000fe200000e0000 */
[----:B------:R-:W-:Y:S01]  /*52b0*/  VIADD R114, R114, 0x1 ;  /* 0x0000000172727836 */ /* 0x000fe20000000000 */
[----:B------:R-:W-:Y:S02]  /*52c0*/  @!P1 SHF.R.U32.HI R2, RZ, R12, R2 ;  /* 0x0000000cff029219 */ /* 0x000fe40000011602 */
[----:B------:R-:W-:Y:S02]  /*52d0*/  @!P1 SEL R3, R46, R0, !P2 ;  /* 0x000000002e039207 */ /* 0x000fe40005000000 */
[----:B------:R-:W-:Y:S02]  /*52e0*/  @!P1 SEL R2, R45, R2, !P0 ;  /* 0x000000022d029207 */ /* 0x000fe40004000000 */
[----:B------:R-:W-:Y:S01]  /*52f0*/  @P4 SHF.R.U32.HI R106, RZ, 0x10, R17 ;  /* 0x00000010ff6a4819 */ /* 0x000fe20000011611 */
[----:B------:R-:W-:Y:S02]  /*5300*/  USHF.L.U32 UR42, UR42, 0x7, URZ ;  /* 0x000000072a2a7899 */ /* 0x000fe400080006ff */
[----:B------:R-:W-:Y:S02]  /*5310*/  @!P1 IMAD.IADD R0, R2, 0x1, -R3 ;  /* 0x0000000102009824 */ /* 0x000fe400078e0a03 */
[----:B------:R-:W-:Y:S01]  /*5320*/  @!P1 IMAD.IADD R2, R3, 0x1, -R2 ;  /* 0x0000000103029824 */ /* 0x000fe200078e0a02 */
[----:B------:R-:W-:Y:S01]  /*5330*/  USHF.L.U32 UR41, UR41, 0x6, URZ ;  /* 0x0000000629297899 */ /* 0x000fe200080006ff */
[----:B------:R-:W-:Y:S02]  /*5340*/  @!P1 IMAD R46, R0, R7, R46 ;  /* 0x00000007002e9224 */ /* 0x000fe400078e022e */
[----:B------:R-:W-:Y:S01]  /*5350*/  @!P1 IMAD R45, R2, R8, R45 ;  /* 0x00000008022d9224 */ /* 0x000fe200078e022d */
[----:B------:R-:W-:Y:S08]  /*5360*/  BRA.U !UP0, `(.L_x_86) ;  /* 0x00000001087c7547 */ /* 0x000ff0000b800000 */
[----:B------:R-:W1:Y:S01]  /*5370*/  LDCU.64 UR8, c[0x4][0x80] ;  /* 0x01001000ff0877ac */ /* 0x000e620008000a00 */
[----:B------:R-:W-:Y:S01]  /*5380*/  MOV R2, 0x0 ;  /* 0x0000000000027802 */ /* 0x000fe20000000f00 */
[----:B------:R-:W-:Y:S02]  /*5390*/  HFMA2 R12, -RZ, RZ, 0, 5.9604644775390625e-08 ;  /* 0x00000001ff0c7431 */ /* 0x000fe400000001ff */
[----:B------:R-:W-:Y:S01]  /*53a0*/  IMAD.MOV.U32 R8, RZ, RZ, 0x70 ;  /* 0x00000070ff087424 */ /* 0x000fe200078e00ff */
[----:B------:R2:W3:Y:S01]  /*53b0*/  LDC.64 R14, c[0x4][R2] ;  /* 0x01000000020e7b82 */ /* 0x0004e20000000a00 */
[----:B------:R-:W4:Y:S01]  /*53c0*/  LDCU.64 UR6, c[0x4][0x88] ;  /* 0x01001100ff0677ac */ /* 0x000f220008000a00 */
[----:B------:R-:W-:Y:S01]  /*53d0*/  IMAD.MOV.U32 R13, RZ, RZ, RZ ;  /* 0x000000ffff0d7224 */ /* 0x000fe200078e00ff */
[----:B------:R-:W2:Y:S01]  /*53e0*/  LDCU.64 UR4, c[0x4][0x8] ;  /* 0x01000100ff0477ac */ /* 0x000ea20008000a00 */
[----:B-1----:R-:W-:Y:S01]  /*53f0*/  MOV R5, UR9 ;  /* 0x0000000900057c02 */ /* 0x002fe20008000f00 */
[----:B------:R-:W-:Y:S01]  /*5400*/  IMAD.U32 R4, RZ, RZ, UR8 ;  /* 0x00000008ff047e24 */ /* 0x000fe2000f8e00ff */
[----:B----4-:R-:W-:Y:S01]  /*5410*/  MOV R7, UR7 ;  /* 0x0000000700077c02 */ /* 0x010fe20008000f00 */
[----:B------:R-:W-:Y:S01]  /*5420*/  IMAD.U32 R6, RZ, RZ, UR6 ;  /* 0x00000006ff067e24 */ /* 0x000fe2000f8e00ff */
[----:B--2---:R-:W-:Y:S01]  /*5430*/  MOV R11, UR5 ;  /* 0x00000005000b7c02 */ /* 0x004fe20008000f00 */
[----:B------:R-:W-:Y:S02]  /*5440*/  IMAD.U32 R10, RZ, RZ, UR4 ;  /* 0x00000004ff0a7e24 */ /* 0x000fe4000f8e00ff */
[----:B------:R-:W-:Y:S07]  /*5450*/  LEPC R20, `(.L_x_87) ;  /* 0x000000001014794e */ /* 0x000fee0000000000 */
[----:B---3-5:R-:W-:Y:S05]  /*5460*/  CALL.ABS.NOINC R14 ;  /* 0x000000000e007343 */ /* 0x028fea0003c00000 */
.L_x_87:
[----:B------:R-:W1:Y:S01]  /*5470*/  LDCU.64 UR8, c[0x4][0x80] ;  /* 0x01001000ff0877ac */ /* 0x000e620008000a00 */
[----:B------:R-:W2:Y:S01]  /*5480*/  LDC.64 R2, c[0x4][R2] ;  /* 0x0100000002027b82 */ /* 0x000ea20000000a00 */
[----:B------:R-:W-:Y:S02]  /*5490*/  HFMA2 R12, -RZ, RZ, 0, 5.9604644775390625e-08 ;  /* 0x00000001ff0c7431 */ /* 0x000fe400000001ff */
[----:B------:R-:W-:Y:S02]  /*54a0*/  IMAD.MOV.U32 R8, RZ, RZ, 0x70 ;  /* 0x00000070ff087424 */ /* 0x000fe400078e00ff */
[----:B------:R-:W-:Y:S01]  /*54b0*/  IMAD.MOV.U32 R13, RZ, RZ, RZ ;  /* 0x000000ffff0d7224 */ /* 0x000fe200078e00ff */
[----:B------:R-:W3:Y:S01]  /*54c0*/  LDCU.64 UR6, c[0x4][0x88] ;  /* 0x01001100ff0677ac */ /* 0x000ee20008000a00 */
[----:B------:R-:W4:Y:S01]  /*54d0*/  LDCU.64 UR4, c[0x4][0x8] ;  /* 0x01000100ff0477ac */ /* 0x000f220008000a00 */
[----:B-1----:R-:W-:Y:S02]  /*54e0*/  MOV R4, UR8 ;  /* 0x0000000800047c02 */ /* 0x002fe40008000f00 */
[----:B------:R-:W-:Y:S02]  /*54f0*/  MOV R5, UR9 ;  /* 0x0000000900057c02 */ /* 0x000fe40008000f00 */
[----:B---3--:R-:W-:Y:S01]  /*5500*/  MOV R7, UR7 ;  /* 0x0000000700077c02 */ /* 0x008fe20008000f00 */
[----:B------:R-:W-:Y:S01]  /*5510*/  IMAD.U32 R6, RZ, RZ, UR6 ;  /* 0x00000006ff067e24 */ /* 0x000fe2000f8e00ff */
[----:B----4-:R-:W-:Y:S01]  /*5520*/  MOV R11, UR5 ;  /* 0x00000005000b7c02 */ /* 0x010fe20008000f00 */
[----:B------:R-:W-:Y:S02]  /*5530*/  IMAD.U32 R10, RZ, RZ, UR4 ;  /* 0x00000004ff0a7e24 */ /* 0x000fe4000f8e00ff */
[----:B------:R-:W-:Y:S07]  /*5540*/  LEPC R20, `(.L_x_86) ;  /* 0x000000001014794e */ /* 0x000fee0000000000 */
[----:B--2---:R-:W-:Y:S05]  /*5550*/  CALL.ABS.NOINC R2 ;  /* 0x0000000002007343 */ /* 0x004fea0003c00000 */
.L_x_86:
[----:B------:R-:W-:Y:S02]  /*5560*/  ISETP.NE.U32.AND P0, PT, RZ, UR38, PT ;  /* 0x00000026ff007c0c */ /* 0x000fe4000bf05070 */
[C---:B------:R-:W-:Y:S02]  /*5570*/  ISETP.NE.U32.AND P1, PT, R92.reuse, RZ, PT ;  /* 0x000000ff5c00720c */ /* 0x040fe40003f25070 */
[----:B------:R-:W-:Y:S02]  /*5580*/  ISETP.NE.U32.AND P4, PT, R92, RZ, PT ;  /* 0x000000ff5c00720c */ /* 0x000fe40003f85070 */
[----:B------:R-:W-:Y:S02]  /*5590*/  ISETP.NE.AND.EX P0, PT, RZ, UR39, PT, P0 ;  /* 0x00000027ff007c0c */ /* 0x000fe4000bf05300 */
[C---:B------:R-:W-:Y:S02]  /*55a0*/  ISETP.NE.AND.EX P1, PT, R93.reuse, RZ, PT, P1 ;  /* 0x000000ff5d00720c */ /* 0x040fe40003f25310 */
[----:B------:R-:W-:Y:S02]  /*55b0*/  ISETP.NE.AND.EX P4, PT, R93, RZ, P0, P4 ;  /* 0x000000ff5d00720c */ /* 0x000fe40000785340 */
[----:B------:R-:W-:Y:S02]  /*55c0*/  ISETP.NE.U32.AND P5, PT, R88, RZ, PT ;  /* 0x000000ff5800720c */ /* 0x000fe40003fa5070 */
[----:B------:R-:W-:Y:S02]  /*55d0*/  ISETP.NE.U32.AND P3, PT, RZ, UR38, PT ;  /* 0x00000026ff007c0c */ /* 0x000fe4000bf65070 */
[----:B------:R-:W-:Y:S02]  /*55e0*/  PLOP3.LUT P2, PT, PT, PT, PT, 0x8, 0x80 ;  /* 0x000000000080781c */ /* 0x000fe40003f4e170 */
[----:B------:R-:W-:Y:S02]  /*55f0*/  ISETP.NE.AND.EX P5, PT, R89, RZ, PT, P5 ;  /* 0x000000ff5900720c */ /* 0x000fe40003fa5350 */
[----:B------:R-:W-:Y:S03]  /*5600*/  ISETP.NE.AND.EX P3, PT, RZ, UR39, PT, P3 ;  /* 0x00000027ff007c0c */ /* 0x000fe6000bf65330 */
[----:B------:R-:W-:Y:S01]  /*5610*/  @!P4 PLOP3.LUT P2, PT, P1, PT, PT, 0x80, 0x8 ;  /* 0x000000000008c81c */ /* 0x000fe20000f4f070 */
[----:B------:R-:W-:Y:S01]  /*5620*/  @!UPT UIADD3 URZ, UPT, UPT, URZ, URZ, URZ ;  /* 0x000000fffffff290 */ /* 0x000fe2000fffe0ff */
[----:B------:R-:W-:Y:S11]  /*5630*/  @!P1 BRA `(.L_x_88) ;  /* 0x00000000002c9947 */ /* 0x000ff60003800000 */
[----:B------:R-:W-:Y:S01]  /*5640*/  ISETP.NE.U32.AND P0, PT, R90, RZ, PT ;  /* 0x000000ff5a00720c */ /* 0x000fe20003f05070 */
[----:B------:R-:W-:Y:S03]  /*5650*/  IMAD.MOV.U32 R98, RZ, RZ, 0x1 ;  /* 0x00000001ff627424 */ /* 0x000fe600078e00ff */
[----:B------:R-:W-:Y:S11]  /*5660*/  ISETP.NE.AND.EX P0, PT, R91, RZ, PT, P0 ;  /* 0x000000ff5b00720c */ /* 0x000ff60003f05300 */
[----:B------:R-:W-:Y:S02]  /*5670*/  @!UPT UIADD3 URZ, UPT, UPT, URZ, URZ, URZ ;  /* 0x000000fffffff290 */ /* 0x000fe4000fffe0ff */
[----:B------:R-:W1:Y:S01]  /*5680*/  @P0 LDC.64 R2, c[0x0][0x888] ;  /* 0x00022200ff020b82 */ /* 0x000e620000000a00 */
[----:B------:R-:W-:Y:S04]  /*5690*/  @P0 IMAD R0, R92, UR36, RZ ;  /* 0x000000245c000c24 */ /* 0x000fe8000f8e02ff */
[----:B-1----:R-:W-:Y:S04]  /*56a0*/  @P0 IMAD.WIDE R2, R0, 0x4, R2 ;  /* 0x0000000400020825 */ /* 0x002fe800078e0202 */
[----:B------:R-:W-:Y:S01]  /*56b0*/  HFMA2 R0, -RZ, RZ, 0, 5.9604644775390625e-08 ;  /* 0x00000001ff007431 */ /* 0x000fe200000001ff */
[----:B-----5:R1:W5:Y:S04]  /*56c0*/  @P0 LDG.E R48, desc[UR46][R2.64] ;  /* 0x0000002e02300981 */ /* 0x020368000c1e1900 */
[----:B------:R-:W-:Y:S01]  /*56d0*/  @!P0 PRMT R98, R0, 0x7610, R98 ;  /* 0x0000761000628816 */ /* 0x000fe20000000062 */
[----:B-1----:R-:W2:Y:S06]  /*56e0*/  @!P0 LDC R48, c[0x0][0x880] ;  /* 0x00022000ff308b82 */ /* 0x002eac0000000800 */
.L_x_88:
[----:B------:R-:W-:Y:S05]  /*56f0*/  @!P5 BRA `(.L_x_89) ;  /* 0x000000000020d947 */ /* 0x000fea0003800000 */
[----:B------:R-:W-:Y:S04]  /*5700*/  ISETP.NE.U32.AND P0, PT, R86, RZ, PT ;  /* 0x000000ff5600720c */ /* 0x000fe80003f05070 */
[----:B------:R-:W-:Y:S11]  /*5710*/  ISETP.NE.AND.EX P0, PT, R87, RZ, PT, P0 ;  /* 0x000000ff5700720c */ /* 0x000ff60003f05300 */
[----:B------:R-:W-:Y:S02]  /*5720*/  @!UPT UIADD3 URZ, UPT, UPT, URZ, URZ, URZ ;  /* 0x000000fffffff290 */ /* 0x000fe4000fffe0ff */
[----:B------:R-:W1:Y:S01]  /*5730*/  @P0 LDC.64 R2, c[0x0][0x8a8] ;  /* 0x00022a00ff020b82 */ /* 0x000e620000000a00 */
[----:B------:R-:W-:Y:S04]  /*5740*/  @P0 IMAD R0, R88, UR36, RZ ;  /* 0x0000002458000c24 */ /* 0x000fe8000f8e02ff */
[----:B-1----:R-:W-:Y:S05]  /*5750*/  @P0 IMAD.WIDE R2, R0, 0x4, R2 ;  /* 0x0000000400020825 */ /* 0x002fea00078e0202 */
[----:B-----5:R1:W5:Y:S02]  /*5760*/  @P0 LDG.E R47, desc[UR46][R2.64] ;  /* 0x0000002e022f0981 */ /* 0x020364000c1e1900 */
[----:B-1----:R-:W3:Y:S02]  /*5770*/  @!P0 LDC R47, c[0x0][0x8a0] ;  /* 0x00022800ff2f8b82 */ /* 0x002ee40000000800 */
.L_x_89:
[----:B--2--5:R-:W-:Y:S01]  /*5780*/  FSETP.NEU.AND P0, PT, R48, RZ, PT ;  /* 0x000000ff3000720b */ /* 0x024fe20003f0d000 */
[----:B------:R-:W-:Y:S01]  /*5790*/  USHF.R.S32.HI UR4, URZ, 0x1f, UR36 ;  /* 0x0000001fff047899 */ /* 0x000fe20008011424 */
[----:B------:R-:W-:Y:S01]  /*57a0*/  SEL R4, RZ, 0xffffffff, P3 ;  /* 0xffffffffff047807 */ /* 0x000fe20001800000 */
[----:B------:R-:W-:Y:S01]  /*57b0*/  IMAD.U32 R0, RZ, RZ, UR42 ;  /* 0x0000002aff007e24 */ /* 0x000fe2000f8e00ff */
[----:B------:R-:W-:Y:S01]  /*57c0*/  @!P4 LOP3.LUT P3, RZ, R98, 0xff, RZ, 0xc0, !PT ;  /* 0x000000ff62ffc812 */ /* 0x000fe2000786c0ff */
[----:B------:R-:W1:Y:S01]  /*57d0*/  LDCU UR5, c[0x0][0x8c8] ;  /* 0x00011900ff0577ac */ /* 0x000e620008000800 */
[----:B------:R-:W-:Y:S02]  /*57e0*/  @!P4 SEL R2, RZ, 0xffffffff, P0 ;  /* 0xffffffffff02c807 */ /* 0x000fe40000000000 */
[----:B------:R-:W-:Y:S01]  /*57f0*/  IADD3 R8, P5, PT, R110, UR42, RZ ;  /* 0x0000002a6e087c10 */ /* 0x000fe2000ffbe0ff */
[----:B------:R-:W-:Y:S01]  /*5800*/  UISETP.NE.U32.AND UP0, UPT, UR44, URZ, UPT ;  /* 0x000000ff2c00728c */ /* 0x000fe2000bf05070 */
[----:B------:R-:W-:Y:S01]  /*5810*/  @P2 SEL R2, R4, R2, !P3 ;  /* 0x0000000204022207 */ /* 0x000fe20005800000 */
[----:B------:R-:W-:Y:S01]  /*5820*/  ULOP3.LUT UR6, UR52, 0x1, URZ, 0x3c, !UPT ;  /* 0x0000000134067892 */ /* 0x000fe2000f8e3cff */
[----:B------:R-:W-:Y:S01]  /*5830*/  LEA.HI.X.SX32 R9, R0, RZ, 0x1, P5 ;  /* 0x000000ff00097211 */ /* 0x000fe200028f0eff */
[----:B------:R-:W-:Y:S01]  /*5840*/  IMAD R0, R40, UR4, RZ ;  /* 0x0000000428007c24 */ /* 0x000fe2000f8e02ff */
[----:B------:R-:W-:Y:S01]  /*5850*/  @!P4 LOP3.LUT R2, R2, 0x1, RZ, 0xc0, !PT ;  /* 0x000000010202c812 */ /* 0x000fe200078ec0ff */
[----:B------:R-:W-:Y:S02]  /*5860*/  UISETP.NE.AND.EX UP0, UPT, UR45, URZ, UPT, UP0 ;  /* 0x000000ff2d00728c */ /* 0x000fe4000bf05300 */
[----:B------:R-:W-:Y:S01]  /*5870*/  IMAD R0, R41, UR36, R0 ;  /* 0x0000002429007c24 */ /* 0x000fe2000f8e0200 */
[----:B------:R-:W-:Y:S01]  /*5880*/  ISETP.NE.U32.OR P6, PT, R2, 0x1, P4 ;  /* 0x000000010200780c */ /* 0x000fe200027c5470 */
[----:B------:R-:W-:Y:S03]  /*5890*/  IMAD.WIDE.U32 R8, R40, UR36, R8 ;  /* 0x0000002428087c25 */ /* 0x000fe6000f8e0008 */
[----:B------:R-:W-:Y:S01]  /*58a0*/  P2R R115, PR, RZ, 0x40 ;  /* 0x00000040ff737803 */ /* 0x000fe20000000000 */
[----:B------:R-:W-:Y:S01]  /*58b0*/  IMAD.IADD R2, R9, 0x1, R0 ;  /* 0x0000000109027824 */ /* 0x000fe200078e0200 */
[C---:B------:R-:W-:Y:S01]  /*58c0*/  LEA R6, P2, R8.reuse, UR44, 0x1 ;  /* 0x0000002c08067c11 */ /* 0x040fe2000f8408ff */
[----:B------:R-:W-:Y:S02]  /*58d0*/  IMAD.U32 R0, RZ, RZ, UR56 ;  /* 0x00000038ff007e24 */ /* 0x000fe4000f8e00ff */
[----:B------:R-:W-:Y:S01]  /*58e0*/  IMAD.U32 R76, RZ, RZ, UR6 ;  /* 0x00000006ff4c7e24 */ /* 0x000fe2000f8e00ff */
[----:B------:R-:W-:Y:S01]  /*58f0*/  LEA.HI.X R7, R8, UR45, R2, 0x1, P2 ;  /* 0x0000002d08077c11 */ /* 0x000fe200090f0c02 */
[----:B-1----:R-:W-:Y:S01]  /*5900*/  IMAD.U32 R2, RZ, RZ, UR5 ;  /* 0x00000005ff027e24 */ /* 0x002fe2000f8e00ff */
[----:B------:R-:W-:Y:S02]  /*5910*/  LEA R0, R0, UR48, 0x3 ;  /* 0x0000003000007c11 */ /* 0x000fe4000f8e18ff */
[----:B------:R-:W-:Y:S01]  /*5920*/  @P6 SHF.L.U32 R3, R76, 0x1f, RZ ;  /* 0x0000001f4c036819 */ /* 0x000fe200000006ff */
[----:B------:R-:W-:Y:S06]  /*5930*/  BRA.U !UP0, `(.L_x_90) ;  /* 0x0000000108187547 */ /* 0x000fec000b800000 */
[----:B------:R-:W-:Y:S01]  /*5940*/  ISETP.LE.AND P2, PT, R100, UR41, PT ;  /* 0x0000002964007c0c */ /* 0x000fe2000bf43270 */
[----:B------:R-:W-:Y:S05]  /*5950*/  VIADD R2, R110, UR42 ;  /* 0x0000002a6e027c36 */ /* 0x000fea0008000000 */
[----:B------:R-:W-:Y:S02]  /*5960*/  ISETP.GE.OR P2, PT, R2, UR49, P2 ;  /* 0x0000003102007c0c */ /* 0x000fe40009746670 */
[----:B------:R-:W-:Y:S11]  /*5970*/  PRMT R2, RZ, 0x7610, R2 ;  /* 0x00007610ff027816 */ /* 0x000ff60000000002 */
[----:B------:R-:W2:Y:S02]  /*5980*/  @!P2 LDG.E.U16 R2, desc[UR46][R6.64] ;  /* 0x0000002e0602a981 */ /* 0x000ea4000c1e1500 */
[----:B--2---:R-:W-:Y:S07]  /*5990*/  HADD2.F32 R2, -RZ, R2.H0_H0 ;  /* 0x20000002ff027230 */ /* 0x004fee0000004100 */
.L_x_90:
[----:B------:R1:W2:Y:S01]  /*59a0*/  @P6 SYNCS.PHASECHK.TRANS64.TRYWAIT P3, [R0+URZ+0x80], R3 ;  /* 0x00008003000065a7 */ /* 0x0002a200080611ff */
[----:B------:R-:W-:Y:S01]  /*59b0*/  IMAD.U32 R68, RZ, RZ, UR56 ;  /* 0x00000038ff447e24 */ /* 0x000fe2000f8e00ff */
[----:B------:R-:W-:Y:S01]  /*59c0*/  LEA R69, R84, UR48, 0x3 ;  /* 0x0000003054457c11 */ /* 0x000fe2000f8e18ff */
[----:B------:R-:W-:Y:S01]  /*59d0*/  IMAD.SHL.U32 R118, R105, 0x10, RZ ;  /* 0x0000001069767824 */ /* 0x000fe200078e00ff */
[----:B------:R-:W-:Y:S01]  /*59e0*/  LOP3.LUT P4, R116, R98, 0xff, RZ, 0xc0, !PT ;  /* 0x000000ff62747812 */ /* 0x000fe2000788c0ff */
[----:B------:R-:W-:Y:S01]  /*59f0*/  IMAD.SHL.U32 R68, R68, 0x2000, RZ ;  /* 0x0000200044447824 */ /* 0x000fe200078e00ff */
[----:B------:R-:W-:Y:S01]  /*5a00*/  SEL R5, RZ, 0xffffffff, P0 ;  /* 0xffffffffff057807 */ /* 0x000fe20000000000 */
[----:B------:R-:W-:Y:S01]  /*5a10*/  IMAD.SHL.U32 R117, R104, 0x10, RZ ;  /* 0x0000001068757824 */ /* 0x000fe200078e00ff */
[----:B------:R-:W-:Y:S01]  /*5a20*/  BSSY B1, `(.L_x_91) ;  /* 0x0000032000017945 */ /* 0x000fe20003800000 */
[----:B------:R-:W-:Y:S01]  /*5a30*/  IMAD.IADD R63, R111, 0x1, R68 ;  /* 0x000000016f3f7824 */ /* 0x000fe200078e0244 */
[----:B------:R-:W-:Y:S01]  /*5a40*/  @P1 SEL R5, R4, R5, !P4 ;  /* 0x0000000504051207 */ /* 0x000fe20006000000 */
[----:B------:R-:W-:Y:S01]  /*5a50*/  IMAD.MOV.U32 R71, RZ, RZ, 0x1 ;  /* 0x00000001ff477424 */ /* 0x000fe200078e00ff */
[----:B------:R-:W-:Y:S01]  /*5a60*/  CS2R R82, SRZ ;  /* 0x0000000000527805 */ /* 0x000fe2000001ff00 */
[----:B------:R-:W-:Y:S01]  /*5a70*/  IMAD.IADD R62, R63, 0x1, R118 ;  /* 0x000000013f3e7824 */ /* 0x000fe200078e0276 */
[----:B------:R-:W-:Y:S01]  /*5a80*/  LOP3.LUT R5, R5, 0x1, RZ, 0xc0, !PT ;  /* 0x0000000105057812 */ /* 0x000fe200078ec0ff */
[----:B------:R-:W-:Y:S01]  /*5a90*/  IMAD R51, R84, 0x40, R85 ;  /* 0x0000004054337824 */ /* 0x000fe200078e0255 */
[----:B------:R-:W-:Y:S01]  /*5aa0*/  CS2R R80, SRZ ;  /* 0x0000000000507805 */ /* 0x000fe2000001ff00 */
[----:B------:R-:W-:Y:S01]  /*5ab0*/  IMAD.U32 R70, RZ, RZ, UR56 ;  /* 0x00000038ff467e24 */ /* 0x000fe2000f8e00ff */
[----:B------:R-:W-:Y:S02]  /*5ac0*/  ISETP.NE.U32.AND P0, PT, R5, 0x1, PT ;  /* 0x000000010500780c */ /* 0x000fe40003f05070 */
[----:B------:R-:W-:Y:S02]  /*5ad0*/  CS2R R74, SRZ ;  /* 0x00000000004a7805 */ /* 0x000fe4000001ff00 */
[----:B------:R-:W-:Y:S02]  /*5ae0*/  CS2R R72, SRZ ;  /* 0x0000000000487805 */ /* 0x000fe4000001ff00 */
[----:B------:R-:W-:Y:S02]  /*5af0*/  CS2R R66, SRZ ;  /* 0x0000000000427805 */ /* 0x000fe4000001ff00 */
[----:B------:R-:W-:Y:S02]  /*5b00*/  P2R R77, PR, RZ, 0x1 ;  /* 0x00000001ff4d7803 */ /* 0x000fe40000000000 */
[----:B------:R-:W-:Y:S02]  /*5b10*/  CS2R R64, SRZ ;  /* 0x0000000000407805 */ /* 0x000fe4000001ff00 */
[----:B------:R-:W-:Y:S02]  /*5b20*/  CS2R R58, SRZ ;  /* 0x00000000003a7805 */ /* 0x000fe4000001ff00 */
[----:B-1----:R-:W-:Y:S02]  /*5b30*/  SHF.L.U32 R3, R108, 0x1f, RZ ;  /* 0x0000001f6c037819 */ /* 0x002fe400000006ff */
[----:B------:R-:W-:Y:S01]  /*5b40*/  CS2R R56, SRZ ;  /* 0x0000000000387805 */ /* 0x000fe2000001ff00 */
[----:B------:R-:W-:Y:S01]  /*5b50*/  IMAD.IADD R61, R63, 0x1, R117 ;  /* 0x000000013f3d7824 */ /* 0x000fe200078e0275 */
[----:B------:R1:W4:Y:S01]  /*5b60*/  SYNCS.PHASECHK.TRANS64.TRYWAIT P2, [R69+URZ+0xe0], R3 ;  /* 0x0000e003450075a7 */ /* 0x00032200080411ff */
[----:B------:R-:W-:Y:S01]  /*5b70*/  IMAD.IADD R60, R109, 0x1, R62 ;  /* 0x000000016d3c7824 */ /* 0x000fe200078e023e */
[----:B--2---:R-:W-:Y:S01]  /*5b80*/  @P6 SEL R71, RZ, 0x1, !P3 ;  /* 0x00000001ff476807 */ /* 0x004fe20005800000 */
[----:B-1----:R-:W-:Y:S06]  /*5b90*/  @!P6 BRA `(.L_x_92) ;  /* 0x000000000068e947 */ /* 0x002fec0003800000 */
[----:B------:R-:W-:Y:S01]  /*5ba0*/  ISETP.NE.AND P0, PT, R71, RZ, PT ;  /* 0x000000ff4700720c */ /* 0x000fe20003f05270 */
[----:B------:R-:W-:Y:S01]  /*5bb0*/  BSSY B0, `(.L_x_93) ;  /* 0x000000d000007945 */ /* 0x000fe20003800000 */
[----:B------:R-:W-:Y:S02]  /*5bc0*/  CS2R R58, SRZ ;  /* 0x00000000003a7805 */ /* 0x000fe4000001ff00 */
[----:B------:R-:W-:Y:S02]  /*5bd0*/  CS2R R56, SRZ ;  /* 0x0000000000387805 */ /* 0x000fe4000001ff00 */
[----:B------:R-:W-:Y:S02]  /*5be0*/  CS2R R66, SRZ ;  /* 0x0000000000427805 */ /* 0x000fe4000001ff00 */
[----:B------:R-:W-:Y:S02]  /*5bf0*/  CS2R R64, SRZ ;  /* 0x0000000000407805 */ /* 0x000fe4000001ff00 */
[----:B------:R-:W-:Y:S02]  /*5c00*/  CS2R R74, SRZ ;  /* 0x00000000004a7805 */ /* 0x000fe4000001ff00 */
[----:B------:R-:W-:Y:S02]  /*5c10*/  CS2R R72, SRZ ;  /* 0x0000000000487805 */ /* 0x000fe4000001ff00 */
[----:B------:R-:W-:Y:S02]  /*5c20*/  CS2R R82, SRZ ;  /* 0x0000000000527805 */ /* 0x000fe4000001ff00 */
[----:B------:R-:W-:Y:S01]  /*5c30*/  CS2R R80, SRZ ;  /* 0x0000000000507805 */ /* 0x000fe2000001ff00 */
[----:B------:R-:W-:Y:S06]  /*5c40*/  @P0 BRA `(.L_x_94) ;  /* 0x00000000000c0947 */ /* 0x000fec0003800000 */
[----:B------:R-:W-:Y:S04]  /*5c50*/  SHF.L.U32 R4, R76, 0x1f, RZ ;  /* 0x0000001f4c047819 */ /* 0x000fe800000006ff */
[----:B------:R-:W1:Y:S02]  /*5c60*/  SYNCS.PHASECHK.TRANS64.TRYWAIT P0, [R0+URZ+0x80], R4 ;  /* 0x00008004000075a7 */ /* 0x000e6400080011ff */
[----:B-1----:R-:W-:Y:S05]  /*5c70*/  @!P0 BRA `(.L_x_95) ;  /* 0x0000002400b08947 */ /* 0x002fea0003800000 */
.L_x_94:
[----:B------:R-:W-:Y:S05]  /*5c80*/  BSYNC B0 ;  /* 0x0000000000007941 */ /* 0x000fea0003800000 */
.L_x_93:
[----:B------:R-:W-:Y:S01]  /*5c90*/  ISETP.NE.AND P0, PT, R77, RZ, PT ;  /* 0x000000ff4d00720c */ /* 0x000fe20003f05270 */
[----:B------:R-:W-:Y:S04]  /*5ca0*/  UIADD3 UR5, UPT, UPT, UR56, 0x1, URZ ;  /* 0x0000000138057890 */ /* 0x000fe8000fffe0ff */
[----:B------:R-:W-:Y:S04]  /*5cb0*/  UISETP.NE.AND UP0, UPT, UR5, 0x3, UPT ;  /* 0x000000030500788c */ /* 0x000fe8000bf05270 */
[----:B------:R-:W-:Y:S02]  /*5cc0*/  USEL UR4, URZ, 0x1, UP0 ;  /* 0x00000001ff047887 */ /* 0x000fe40008000000 */
[----:B------:R-:W-:Y:S02]  /*5cd0*/  USEL UR5, UR5, URZ, UP0 ;  /* 0x000000ff05057287 */ /* 0x000fe40008000000 */
[----:B------:R2:W1:Y:S02]  /*5ce0*/  @P0 LDS.128 R56, [R63] ;  /* 0x000000003f380984 */ /* 0x0004640000000c00 */
[----:B------:R-:W-:Y:S02]  /*5cf0*/  LOP3.LUT R76, R76, UR4, RZ, 0x3c, !PT ;  /* 0x000000044c4c7c12 */ /* 0x000fe4000f8e3cff */
[----:B------:R2:W1:Y:S01]  /*5d00*/  @P0 LDS.128 R64, [R62+0x10] ;  /* 0x000010003e400984 */ /* 0x0004620000000c00 */
[----:B------:R-:W-:Y:S03]  /*5d10*/  IMAD.U32 R70, RZ, RZ, UR5 ;  /* 0x00000005ff467e24 */ /* 0x000fe6000f8e00ff */
[----:B------:R2:W1:Y:S04]  /*5d20*/  @P0 LDS.128 R72, [R61+0x20] ;  /* 0x000020003d480984 */ /* 0x0004680000000c00 */
[----:B------:R2:W1:Y:S02]  /*5d30*/  @P0 LDS.128 R80, [R60+0x10] ;  /* 0x000010003c500984 */ /* 0x0004640000000c00 */
.L_x_92:
[----:B------:R-:W-:Y:S05]  /*5d40*/  BSYNC B1 ;  /* 0x0000000000017941 */ /* 0x000fea0003800000 */
.L_x_91:
[----:B-1----:R-:W-:Y:S04]  /*5d50*/  SHF.R.U32.HI R0, RZ, 0x15, R51 ;  /* 0x00000015ff007819 */ /* 0x002fe80000011633 */
[----:B------:R-:W-:Y:S01]  /*5d60*/  LOP3.LUT P0, RZ, R0, 0x3, R103, 0x48, !PT ;  /* 0x0000000300ff7812 */ /* 0x000fe20007804867 */
[----:B------:R-:W-:Y:S01]  /*5d70*/  @!UPT UIADD3 URZ, UPT, UPT, URZ, URZ, URZ ;  /* 0x000000fffffff290 */ /* 0x000fe2000fffe0ff */
[----:B----4-:R-:W-:Y:S11]  /*5d80*/  @P2 BRA `(.L_x_96) ;  /* 0x0000000000082947 */ /* 0x010ff60003800000 */
[----:B------:R-:W1:Y:S02]  /*5d90*/  SYNCS.PHASECHK.TRANS64.TRYWAIT P1, [R69+URZ+0xe0], R3 ;  /* 0x0000e003450075a7 */ /* 0x000e6400080211ff */
[----:B-1----:R-:W-:Y:S05]  /*5da0*/  @!P1 BRA `(.L_x_97) ;  /* 0x0000002400789947 */ /* 0x002fea0003800000 */
.L_x_96:
[----:B------:R-:W-:Y:S05]  /*5db0*/  @!P0 BRA `(.L_x_98) ;  /* 0x0000000000408947 */ /* 0x000fea0003800000 */
[----:B------:R-:W4:Y:S01]  /*5dc0*/  LDCU.64 UR8, c[0x4][0x70] ;  /* 0x01000e00ff0877ac */ /* 0x000f220008000a00 */
[----:B------:R-:W-:Y:S01]  /*5dd0*/  MOV R15, 0x0 ;  /* 0x00000000000f7802 */ /* 0x000fe20000000f00 */
[----:B------:R-:W-:Y:S02]  /*5de0*/  HFMA2 R12, -RZ, RZ, 0, 5.9604644775390625e-08 ;  /* 0x00000001ff0c7431 */ /* 0x000fe400000001ff */
[----:B------:R-:W-:Y:S02]  /*5df0*/  IMAD.MOV.U32 R8, RZ, RZ, 0x192 ;  /* 0x00000192ff087424 */ /* 0x000fe400078e00ff */
[----:B------:R-:W-:Y:S01]  /*5e00*/  IMAD.MOV.U32 R13, RZ, RZ, RZ ;  /* 0x000000ffff0d7224 */ /* 0x000fe200078e00ff */
[----:B------:R-:W5:Y:S01]  /*5e10*/  LDCU.64 UR6, c[0x4][0x78] ;  /* 0x01000f00ff0677ac */ /* 0x000f620008000a00 */
[----:B------:R-:W1:Y:S01]  /*5e20*/  LDC.64 R14, c[0x4][R15] ;  /* 0x010000000f0e7b82 */ /* 0x000e620000000a00 */
[----:B------:R-:W2:Y:S01]  /*5e30*/  LDCU.64 UR4, c[0x4][0x10] ;  /* 0x01000200ff0477ac */ /* 0x000ea20008000a00 */
[----:B----4-:R-:W-:Y:S01]  /*5e40*/  MOV R5, UR9 ;  /* 0x0000000900057c02 */ /* 0x010fe20008000f00 */
[----:B------:R-:W-:Y:S01]  /*5e50*/  IMAD.U32 R4, RZ, RZ, UR8 ;  /* 0x00000008ff047e24 */ /* 0x000fe2000f8e00ff */
[----:B-----5:R-:W-:Y:S01]  /*5e60*/  MOV R7, UR7 ;  /* 0x0000000700077c02 */ /* 0x020fe20008000f00 */
[----:B------:R-:W-:Y:S01]  /*5e70*/  IMAD.U32 R6, RZ, RZ, UR6 ;  /* 0x00000006ff067e24 */ /* 0x000fe2000f8e00ff */
[----:B--2---:R-:W-:Y:S01]  /*5e80*/  MOV R11, UR5 ;  /* 0x00000005000b7c02 */ /* 0x004fe20008000f00 */
[----:B------:R-:W-:Y:S02]  /*5e90*/  IMAD.U32 R10, RZ, RZ, UR4 ;  /* 0x00000004ff0a7e24 */ /* 0x000fe4000f8e00ff */
[----:B------:R-:W-:Y:S07]  /*5ea0*/  LEPC R20, `(.L_x_98) ;  /* 0x000000001014794e */ /* 0x000fee0000000000 */
[----:B-1-3--:R-:W-:Y:S05]  /*5eb0*/  CALL.ABS.NOINC R14 ;  /* 0x000000000e007343 */ /* 0x00afea0003c00000 */
.L_x_98:
[----:B------:R-:W-:Y:S05]  /*5ec0*/  WARPSYNC.ALL ;  /* 0x0000000000007948 */ /* 0x000fea0003800000 */
[----:B------:R-:W-:Y:S01]  /*5ed0*/  R2UR UR4, R51 ;  /* 0x00000000330472ca */ /* 0x000fe200000e0000 */
[--C-:B------:R-:W-:Y:S01]  /*5ee0*/  HADD2.F32 R49, -RZ, R56.reuse.H0_H0 ;  /* 0x20000038ff317230 */ /* 0x100fe20000004100 */
[----:B------:R-:W-:Y:S01]  /*5ef0*/  ISETP.NE.AND P0, PT, R112, RZ, PT ;  /* 0x000000ff7000720c */ /* 0x000fe20003f05270 */
[----:B------:R-:W-:Y:S01]  /*5f00*/  HADD2.F32 R50, -RZ, R56.H1_H1 ;  /* 0x30000038ff327230 */ /* 0x000fe20000004100 */
[----:B------:R-:W-:Y:S09]  /*5f10*/  BSSY.RECONVERGENT B0, `(.L_x_99) ;  /* 0x0000083000007945 */ /* 0x000ff20003800200 */
[----:B------:R-:W3:Y:S02]  /*5f20*/  LDTM.x32 R4, tmem[UR4] ;  /* 0x00000004000479ee */ /* 0x000ee400082c0000 */
[C-C-:B---3--:R-:W-:Y:S01]  /*5f30*/  FFMA R0, R47.reuse, R4, R2.reuse ;  /* 0x000000042f007223 */ /* 0x148fe20000000002 */
[C-C-:B-1----:R-:W-:Y:S01]  /*5f40*/  FFMA R3, R47.reuse, R5, R2.reuse ;  /* 0x000000052f037223 */ /* 0x142fe20000000002 */
[C-C-:B------:R-:W-:Y:S01]  /*5f50*/  FFMA R6, R47.reuse, R6, R2.reuse ;  /* 0x000000062f067223 */ /* 0x140fe20000000002 */
        /* <DEDUP_REMOVED lines=26> */
[--C-:B------:R-:W-:Y:S02]  /*6100*/  HADD2.F32 R32, -RZ, R57.reuse.H0_H0 ;  /* 0x20000039ff207230 */ /* 0x100fe40000004100 */
[C-C-:B------:R-:W-:Y:S01]  /*6110*/  FFMA R29, R47.reuse, R33, R2.reuse ;  /* 0x000000212f1d7223 */ /* 0x140fe20000000002 */
[----:B------:R-:W-:Y:S02]  /*6120*/  HADD2.F32 R33, -RZ, R57.H1_H1 ;  /* 0x30000039ff217230 */ /* 0x000fe40000004100 */
[C-C-:B------:R-:W-:Y:S01]  /*6130*/  FFMA R34, R47.reuse, R34, R2.reuse ;  /* 0x000000222f227223 */ /* 0x140fe20000000002 */
[----:B------:R-:W-:Y:S01]  /*6140*/  FFMA R35, R47, R35, R2 ;  /* 0x000000232f237223 */ /* 0x000fe20000000002 */
[C---:B------:R-:W-:Y:S01]  /*6150*/  FFMA R0, R48.reuse, R49, R0 ;  /* 0x0000003130007223 */ /* 0x040fe20000000000 */
[--C-:B------:R-:W-:Y:S02]  /*6160*/  HADD2.F32 R49, -RZ, R58.reuse.H0_H0 ;  /* 0x2000003aff317230 */ /* 0x100fe40000004100 */
[C---:B------:R-:W-:Y:S01]  /*6170*/  FFMA R3, R48.reuse, R50, R3 ;  /* 0x0000003230037223 */ /* 0x040fe20000000003 */
[C---:B------:R-:W-:Y:S01]  /*6180*/  FFMA R6, R48.reuse, R32, R6 ;  /* 0x0000002030067223 */ /* 0x040fe20000000006 */
[----:B------:R-:W-:Y:S02]  /*6190*/  HADD2.F32 R32, -RZ, R58.H1_H1 ;  /* 0x3000003aff207230 */ /* 0x000fe40000004100 */
[C---:B------:R-:W-:Y:S01]  /*61a0*/  FFMA R7, R48.reuse, R33, R7 ;  /* 0x0000002130077223 */ /* 0x040fe20000000007 */
[C---:B------:R-:W-:Y:S01]  /*61b0*/  FFMA R4, R48.reuse, R49, R4 ;  /* 0x0000003130047223 */ /* 0x040fe20000000004 */
[----:B------:R-:W-:Y:S01]  /*61c0*/  F2FP.F16.F32.PACK_AB R52, R3, R0 ;  /* 0x000000000334723e */ /* 0x000fe200000000ff */
[--C-:B------:R-:W-:Y:S02]  /*61d0*/  HADD2.F32 R0, -RZ, R59.reuse.H0_H0 ;  /* 0x2000003bff007230 */ /* 0x100fe40000004100 */
[C---:B------:R-:W-:Y:S01]  /*61e0*/  FFMA R5, R48.reuse, R32, R5 ;  /* 0x0000002030057223 */ /* 0x040fe20000000005 */
[----:B------:R-:W-:Y:S01]  /*61f0*/  HADD2.F32 R3, -RZ, R59.H1_H1 ;  /* 0x3000003bff037230 */ /* 0x000fe20000004100 */
[----:B------:R-:W-:Y:S01]  /*6200*/  F2FP.F16.F32.PACK_AB R53, R7, R6 ;  /* 0x000000060735723e */ /* 0x000fe200000000ff */
[----:B------:R-:W-:Y:S02]  /*6210*/  HADD2.F32 R6, -RZ, R83.H1_H1 ;  /* 0x30000053ff067230 */ /* 0x000fe40000004100 */
[C---:B------:R-:W-:Y:S01]  /*6220*/  FFMA R10, R48.reuse, R0, R10 ;  /* 0x00000000300a7223 */ /* 0x040fe2000000000a */
[--C-:B------:R-:W-:Y:S02]  /*6230*/  HADD2.F32 R0, -RZ, R64.reuse.H0_H0 ;  /* 0x20000040ff007230 */ /* 0x100fe40000004100 */
[C---:B------:R-:W-:Y:S01]  /*6240*/  FFMA R11, R48.reuse, R3, R11 ;  /* 0x00000003300b7223 */ /* 0x040fe2000000000b */
[----:B------:R-:W-:Y:S01]  /*6250*/  F2FP.F16.F32.PACK_AB R54, R5, R4 ;  /* 0x000000040536723e */ /* 0x000fe200000000ff */
[----:B------:R-:W-:Y:S02]  /*6260*/  HADD2.F32 R3, -RZ, R64.H1_H1 ;  /* 0x30000040ff037230 */ /* 0x000fe40000004100 */
[C---:B------:R-:W-:Y:S01]  /*6270*/  FFMA R8, R48.reuse, R0, R8 ;  /* 0x0000000030087223 */ /* 0x040fe20000000008 */
[--C-:B------:R-:W-:Y:S01]  /*6280*/  HADD2.F32 R4, -RZ, R65.reuse.H0_H0 ;  /* 0x20000041ff047230 */ /* 0x100fe20000004100 */
[----:B------:R-:W-:Y:S01]  /*6290*/  F2FP.F16.F32.PACK_AB R55, R11, R10 ;  /* 0x0000000a0b37723e */ /* 0x000fe200000000ff */
[----:B------:R-:W-:Y:S02]  /*62a0*/  HADD2.F32 R0, -RZ, R65.H1_H1 ;  /* 0x30000041ff007230 */ /* 0x000fe40000004100 */
[C---:B------:R-:W-:Y:S01]  /*62b0*/  FFMA R9, R48.reuse, R3, R9 ;  /* 0x0000000330097223 */ /* 0x040fe20000000009 */
[--C-:B------:R-:W-:Y:S02]  /*62c0*/  HADD2.F32 R3, -RZ, R66.reuse.H0_H0 ;  /* 0x20000042ff037230 */ /* 0x100fe40000004100 */
[C---:B------:R-:W-:Y:S01]  /*62d0*/  FFMA R14, R48.reuse, R4, R14 ;  /* 0x00000004300e7223 */ /* 0x040fe2000000000e */
[----:B------:R1:W-:Y:S01]  /*62e0*/  STS.128 [R63], R52 ;  /* 0x000000343f007388 */ /* 0x0003e20000000c00 */
[C---:B------:R-:W-:Y:S01]  /*62f0*/  FFMA R15, R48.reuse, R0, R15 ;  /* 0x00000000300f7223 */ /* 0x040fe2000000000f */
[----:B------:R-:W-:Y:S02]  /*6300*/  HADD2.F32 R0, -RZ, R66.H1_H1 ;  /* 0x30000042ff007230 */ /* 0x000fe40000004100 */
[C---:B------:R-:W-:Y:S01]  /*6310*/  FFMA R12, R48.reuse, R3, R12 ;  /* 0x00000003300c7223 */ /* 0x040fe2000000000c */
[--C-:B------:R-:W-:Y:S01]  /*6320*/  HADD2.F32 R4, -RZ, R67.reuse.H0_H0 ;  /* 0x20000043ff047230 */ /* 0x100fe20000004100 */
[----:B------:R-:W-:Y:S01]  /*6330*/  F2FP.F16.F32.PACK_AB R8, R9, R8 ;  /* 0x000000080908723e */ /* 0x000fe200000000ff */
[--C-:B------:R-:W-:Y:S02]  /*6340*/  HADD2.F32 R3, -RZ, R72.reuse.H0_H0 ;  /* 0x20000048ff037230 */ /* 0x100fe40000004100 */
[C---:B------:R-:W-:Y:S01]  /*6350*/  FFMA R13, R48.reuse, R0, R13 ;  /* 0x00000000300d7223 */ /* 0x040fe2000000000d */
[----:B------:R-:W-:Y:S02]  /*6360*/  HADD2.F32 R0, -RZ, R67.H1_H1 ;  /* 0x30000043ff007230 */ /* 0x000fe40000004100 */
[C---:B------:R-:W-:Y:S01]  /*6370*/  FFMA R18, R48.reuse, R4, R18 ;  /* 0x0000000430127223 */ /* 0x040fe20000000012 */
[----:B------:R-:W-:Y:S01]  /*6380*/  HADD2.F32 R4, -RZ, R72.H1_H1 ;  /* 0x30000048ff047230 */ /* 0x000fe20000004100 */
[----:B------:R-:W-:Y:S01]  /*6390*/  F2FP.F16.F32.PACK_AB R9, R15, R14 ;  /* 0x0000000e0f09723e */ /* 0x000fe200000000ff */
[----:B------:R-:W-:Y:S02]  /*63a0*/  HADD2.F32 R5, -RZ, R83.H0_H0 ;  /* 0x20000053ff057230 */ /* 0x000fe40000004100 */
[C---:B------:R-:W-:Y:S01]  /*63b0*/  FFMA R19, R48.reuse, R0, R19 ;  /* 0x0000000030137223 */ /* 0x040fe20000000013 */
[--C-:B------:R-:W-:Y:S02]  /*63c0*/  HADD2.F32 R0, -RZ, R73.reuse.H0_H0 ;  /* 0x20000049ff007230 */ /* 0x100fe40000004100 */
[C---:B------:R-:W-:Y:S01]  /*63d0*/  FFMA R16, R48.reuse, R3, R16 ;  /* 0x0000000330107223 */ /* 0x040fe20000000010 */
[C---:B------:R-:W-:Y:S01]  /*63e0*/  FFMA R17, R48.reuse, R4, R17 ;  /* 0x0000000430117223 */ /* 0x040fe20000000011 */
[----:B------:R-:W-:Y:S01]  /*63f0*/  HADD2.F32 R3, -RZ, R73.H1_H1 ;  /* 0x30000049ff037230 */ /* 0x000fe20000004100 */
[----:B------:R-:W-:Y:S01]  /*6400*/  F2FP.F16.F32.PACK_AB R10, R13, R12 ;  /* 0x0000000c0d0a723e */ /* 0x000fe200000000ff */
[C---:B------:R-:W-:Y:S01]  /*6410*/  FFMA R22, R48.reuse, R0, R22 ;  /* 0x0000000030167223 */ /* 0x040fe20000000016 */
[--C-:B------:R-:W-:Y:S01]  /*6420*/  HADD2.F32 R0, -RZ, R74.reuse.H0_H0 ;  /* 0x2000004aff007230 */ /* 0x100fe20000004100 */
[----:B------:R-:W-:Y:S01]  /*6430*/  F2FP.F16.F32.PACK_AB R11, R19, R18 ;  /* 0x00000012130b723e */ /* 0x000fe200000000ff */
[C---:B------:R-:W-:Y:S01]  /*6440*/  FFMA R23, R48.reuse, R3, R23 ;  /* 0x0000000330177223 */ /* 0x040fe20000000017 */
[----:B------:R-:W-:Y:S01]  /*6450*/  HADD2.F32 R3, -RZ, R74.H1_H1 ;  /* 0x3000004aff037230 */ /* 0x000fe20000004100 */
[----:B------:R-:W-:Y:S01]  /*6460*/  F2FP.F16.F32.PACK_AB R16, R17, R16 ;  /* 0x000000101110723e */ /* 0x000fe200000000ff */
[C---:B------:R-:W-:Y:S01]  /*6470*/  FFMA R20, R48.reuse, R0, R20 ;  /* 0x0000000030147223 */ /* 0x040fe20000000014 */
[----:B------:R1:W-:Y:S01]  /*6480*/  STS.128 [R62+0x10], R8 ;  /* 0x000010083e007388 */ /* 0x0003e20000000c00 */
[--C-:B------:R-:W-:Y:S02]  /*6490*/  HADD2.F32 R4, -RZ, R75.reuse.H0_H0 ;  /* 0x2000004bff047230 */ /* 0x100fe40000004100 */
[C---:B------:R-:W-:Y:S01]  /*64a0*/  FFMA R21, R48.reuse, R3, R21 ;  /* 0x0000000330157223 */ /* 0x040fe20000000015 */
[----:B------:R-:W-:Y:S01]  /*64b0*/  HADD2.F32 R0, -RZ, R75.H1_H1 ;  /* 0x3000004bff007230 */ /* 0x000fe20000004100 */
[----:B------:R-:W-:Y:S01]  /*64c0*/  F2FP.F16.F32.PACK_AB R17, R23, R22 ;  /* 0x000000161711723e */ /* 0x000fe200000000ff */
[--C-:B------:R-:W-:Y:S02]  /*64d0*/  HADD2.F32 R3, -RZ, R80.reuse.H0_H0 ;  /* 0x20000050ff037230 */ /* 0x100fe40000004100 */
[C---:B------:R-:W-:Y:S01]  /*64e0*/  FFMA R26, R48.reuse, R4, R26 ;  /* 0x00000004301a7223 */ /* 0x040fe2000000001a */
[--C-:B------:R-:W-:Y:S02]  /*64f0*/  HADD2.F32 R4, -RZ, R81.reuse.H0_H0 ;  /* 0x20000051ff047230 */ /* 0x100fe40000004100 */
[C---:B------:R-:W-:Y:S01]  /*6500*/  FFMA R27, R48.reuse, R0, R27 ;  /* 0x00000000301b7223 */ /* 0x040fe2000000001b */
[----:B------:R-:W-:Y:S02]  /*6510*/  HADD2.F32 R0, -RZ, R80.H1_H1 ;  /* 0x30000050ff007230 */ /* 0x000fe40000004100 */
[C---:B------:R-:W-:Y:S01]  /*6520*/  FFMA R24, R48.reuse, R3, R24 ;  /* 0x0000000330187223 */ /* 0x040fe20000000018 */
[--C-:B------:R-:W-:Y:S01]  /*6530*/  HADD2.F32 R3, -RZ, R82.reuse.H0_H0 ;  /* 0x20000052ff037230 */ /* 0x100fe20000004100 */
[----:B------:R-:W-:Y:S01]  /*6540*/  F2FP.F16.F32.PACK_AB R18, R21, R20 ;  /* 0x000000141512723e */ /* 0x000fe200000000ff */
[C---:B------:R-:W-:Y:S01]  /*6550*/  FFMA R25, R48.reuse, R0, R25 ;  /* 0x0000000030197223 */ /* 0x040fe20000000019 */
[----:B------:R-:W-:Y:S02]  /*6560*/  HADD2.F32 R0, -RZ, R81.H1_H1 ;  /* 0x30000051ff007230 */ /* 0x000fe40000004100 */
[C---:B------:R-:W-:Y:S01]  /*6570*/  FFMA R30, R48.reuse, R4, R30 ;  /* 0x00000004301e7223 */ /* 0x040fe2000000001e */
[----:B------:R-:W-:Y:S01]  /*6580*/  HADD2.F32 R4, -RZ, R82.H1_H1 ;  /* 0x30000052ff047230 */ /* 0x000fe20000004100 */
[----:B------:R-:W-:Y:S01]  /*6590*/  F2FP.F16.F32.PACK_AB R19, R27, R26 ;  /* 0x0000001a1b13723e */ /* 0x000fe200000000ff */
[C---:B------:R-:W-:Y:S01]  /*65a0*/  FFMA R31, R48.reuse, R0, R31 ;  /* 0x00000000301f7223 */ /* 0x040fe2000000001f */
[C---:B------:R-:W-:Y:S02]  /*65b0*/  FFMA R28, R48.reuse, R3, R28 ;  /* 0x00000003301c7223 */ /* 0x040fe4000000001c */
[C---:B------:R-:W-:Y:S01]  /*65c0*/  FFMA R29, R48.reuse, R4, R29 ;  /* 0x00000004301d7223 */ /* 0x040fe2000000001d */
[----:B------:R1:W-:Y:S01]  /*65d0*/  STS.128 [R61+0x20], R16 ;  /* 0x000020103d007388 */ /* 0x0003e20000000c00 */
[C---:B------:R-:W-:Y:S01]  /*65e0*/  FFMA R34, R48.reuse, R5, R34 ;  /* 0x0000000530227223 */ /* 0x040fe20000000022 */
[----:B------:R-:W-:Y:S01]  /*65f0*/  FFMA R35, R48, R6, R35 ;  /* 0x0000000630237223 */ /* 0x000fe20000000023 */
[----:B------:R-:W-:Y:S02]  /*6600*/  F2FP.F16.F32.PACK_AB R24, R25, R24 ;  /* 0x000000181918723e */ /* 0x000fe400000000ff */
[----:B------:R-:W-:Y:S02]  /*6610*/  F2FP.F16.F32.PACK_AB R25, R31, R30 ;  /* 0x0000001e1f19723e */ /* 0x000fe400000000ff */
[----:B------:R-:W-:Y:S02]  /*6620*/  F2FP.F16.F32.PACK_AB R26, R29, R28 ;  /* 0x0000001c1d1a723e */ /* 0x000fe400000000ff */
[----:B------:R-:W-:Y:S05]  /*6630*/  F2FP.F16.F32.PACK_AB R27, R35, R34 ;  /* 0x00000022231b723e */ /* 0x000fea00000000ff */
[----:B------:R1:W-:Y:S01]  /*6640*/  STS.128 [R60+0x10], R24 ;  /* 0x000010183c007388 */ /* 0x0003e20000000c00 */
[----:B------:R-:W-:Y:S01]  /*6650*/  @!PT LDS RZ, [RZ] ;  /* 0x00000000fffff984 */ /* 0x000fe20000000800 */
[----:B------:R-:W-:Y:S01]  /*6660*/  @!PT LDS RZ, [RZ] ;  /* 0x00000000fffff984 */ /* 0x000fe20000000800 */
[----:B------:R-:W-:Y:S01]  /*6670*/  @!PT LDS RZ, [RZ] ;  /* 0x00000000fffff984 */ /* 0x000fe20000000800 */
[----:B------:R-:W-:Y:S01]  /*6680*/  @!PT LDS RZ, [RZ] ;  /* 0x00000000fffff984 */ /* 0x000fe20000000800 */
[----:B------:R3:W-:Y:S07]  /*6690*/  MEMBAR.ALL.CTA ;  /* 0x0000000000007992 */ /* 0x0007ee0000008000 */
[----:B---3--:R-:W3:Y:S02]  /*66a0*/  FENCE.VIEW.ASYNC.S ;  /* 0x00000000000073c6 */ /* 0x008ee40000000000 */
[----:B---3--:R-:W-:Y:S06]  /*66b0*/  BAR.SYNC.DEFER_BLOCKING 0x1, 0x80 ;  /* 0x0042000000007b1d */ /* 0x008fec0000010000 */
[----:B------:R-:W-:Y:S05]  /*66c0*/  @P0 BRA `(.L_x_100) ;  /* 0x00000000001c0947 */ /* 0x000fea0003800000 */
[----:B------:R-:W-:Y:S01]  /*66d0*/  R2UR UR4, R68 ;  /* 0x00000000440472ca */ /* 0x000fe200000e0000 */
[----:B------:R-:W-:Y:S01]  /*66e0*/  UIADD3 UR6, UP0, UPT, UR54, 0x680, URZ ;  /* 0x0000068036067890 */ /* 0x000fe2000ff1e0ff */
[----:B------:R-:W-:Y:S03]  /*66f0*/  UMOV UR43, UR36 ;  /* 0x00000024002b7c82 */ /* 0x000fe60008000000 */
[----:B------:R-:W-:Y:S08]  /*6700*/  UIADD3.X UR7, UPT, UPT, URZ, UR55, URZ, UP0, !UPT ;  /* 0x00000037ff077290 */ /* 0x000ff000087fe4ff */
[----:B------:R-:W-:Y:S09]  /*6710*/  UIADD3 UR40, UPT, UPT, UR48, 0x200, UR4 ;  /* 0x0000020030287890 */ /* 0x000ff2000fffe004 */
[----:B------:R3:W-:Y:S02]  /*6720*/  UTMASTG.3D [UR40], [UR6] ;  /* 0x00000028060073b5 */ /* 0x0007e40008010000 */
[----:B---3--:R0:W-:Y:S02]  /*6730*/  UTMACMDFLUSH ;  /* 0x00000000000079b7 */ /* 0x0081e40000000000 */
.L_x_100:
[----:B------:R-:W-:Y:S05]  /*6740*/  BSYNC.RECONVERGENT B0 ;  /* 0x0000000000007941 */ /* 0x000fea0003800200 */
.L_x_99:
[----:B------:R-:W-:Y:S01]  /*6750*/  UIADD3 UR40, UPT, UPT, UR56, 0x1, URZ ;  /* 0x0000000138287890 */ /* 0x000fe2000fffe0ff */
[----:B------:R-:W-:Y:S03]  /*6760*/  BSSY.RECONVERGENT B0, `(.L_x_101) ;  /* 0x0000005000007945 */ /* 0x000fe60003800200 */
[----:B------:R-:W-:Y:S04]  /*6770*/  UISETP.NE.AND UP0, UPT, UR40, 0x3, UPT ;  /* 0x000000032800788c */ /* 0x000fe8000bf05270 */
[----:B------:R-:W-:Y:S01]  /*6780*/  USEL UR43, UR40, URZ, UP0 ;  /* 0x000000ff282b7287 */ /* 0x000fe20008000000 */
[----:B------:R-:W-:Y:S11]  /*6790*/  @P0 BRA `(.L_x_102) ;  /* 0x0000000000040947 */ /* 0x000ff60003800000 */
[----:B------:R-:W-:Y:S04]  /*67a0*/  DEPBAR.LE SB0, 0x1 ;  /* 0x000080400000791a */ /* 0x000fe80000000000 */
.L_x_102:
[----:B------:R-:W-:Y:S05]  /*67b0*/  BSYNC.RECONVERGENT B0 ;  /* 0x0000000000007941 */ /* 0x000fea0003800200 */
.L_x_101:
[----:B------:R-:W-:Y:S01]  /*67c0*/  BAR.SYNC.DEFER_BLOCKING 0x1, 0x80 ;  /* 0x0042000000007b1d */ /* 0x000fe20000010000 */
[----:B------:R-:W-:Y:S01]  /*67d0*/  ISETP.NE.AND P1, PT, R115, RZ, PT ;  /* 0x000000ff7300720c */ /* 0x000fe20003f25270 */
[----:B------:R-:W-:Y:S01]  /*67e0*/  UISETP.NE.AND UP0, UPT, UR51, URZ, UPT ;  /* 0x000000ff3300728c */ /* 0x000fe2000bf05270 */
[----:B------:R-:W-:Y:S11]  /*67f0*/  LEA R3, R70, UR48, 0x3 ;  /* 0x0000003046037c11 */ /* 0x000ff6000f8e18ff */
[----:B------:R-:W-:Y:S01]  /*6800*/  @P1 SHF.L.U32 R4, R76, 0x1f, RZ ;  /* 0x0000001f4c041819 */ /* 0x000fe200000006ff */
[----:B------:R-:W-:Y:S06]  /*6810*/  BRA.U !UP0, `(.L_x_103) ;  /* 0x0000000108247547 */ /* 0x000fec000b800000 */
[----:B------:R-:W-:Y:S01]  /*6820*/  IMAD.U32 R5, RZ, RZ, UR50 ;  /* 0x00000032ff057e24 */ /* 0x000fe2000f8e00ff */
[----:B------:R-:W-:Y:S01]  /*6830*/  MOV R0, UR37 ;  /* 0x0000002500007c02 */ /* 0x000fe20008000f00 */
[----:B------:R-:W-:Y:S03]  /*6840*/  UIADD3 UR50, UPT, UPT, UR50, 0x1, URZ ;  /* 0x0000000132327890 */ /* 0x000fe6000fffe0ff */
[----:B------:R-:W-:Y:S01]  /*6850*/  @P1 LEA R5, R5, UR48, 0x3 ;  /* 0x0000003005051c11 */ /* 0x000fe2000f8e18ff */
[----:B------:R-:W-:Y:S04]  /*6860*/  UISETP.NE.AND UP0, UPT, UR50, 0x3, UPT ;  /* 0x000000033200788c */ /* 0x000fe8000bf05270 */
[----:B------:R-:W-:Y:S01]  /*6870*/  @P1 VIADD R5, R5, 0x98 ;  /* 0x0000009805051836 */ /* 0x000fe20000000000 */
[----:B------:R-:W-:Y:S04]  /*6880*/  USEL UR50, UR50, URZ, UP0 ;  /* 0x000000ff32327287 */ /* 0x000fe80008000000 */
[----:B------:R-:W-:Y:S04]  /*6890*/  @P1 PRMT R0, R0, 0x654, R5 ;  /* 0x0000065400001816 */ /* 0x000fe80000000005 */
[----:B------:R3:W-:Y:S04]  /*68a0*/  @P1 SYNCS.ARRIVE.TRANS64.RED.A1T0 RZ, [R0+URZ], RZ ;  /* 0x000000ff00ff19a7 */ /* 0x0007e800081004ff */
.L_x_103:
[----:B------:R-:W4:Y:S01]  /*68b0*/  @P1 SYNCS.PHASECHK.TRANS64.TRYWAIT P0, [R3+URZ+0x80], R4 ;  /* 0x00008004030015a7 */ /* 0x000f2200080011ff */
[----:B------:R-:W-:Y:S01]  /*68c0*/  BSSY B1, `(.L_x_104) ;  /* 0x0000015000017945 */ /* 0x000fe20003800000 */
[----:B----4-:R-:W-:Y:S03]  /*68d0*/  @P1 SEL R71, RZ, 0x1, !P0 ;  /* 0x00000001ff471807 */ /* 0x010fe60004000000 */
[----:B------:R-:W-:Y:S05]  /*68e0*/  @!P1 BRA `(.L_x_105) ;  /* 0x0000000000489947 */ /* 0x000fea0003800000 */
[----:B------:R-:W-:Y:S01]  /*68f0*/  ISETP.NE.AND P1, PT, R77, RZ, PT ;  /* 0x000000ff4d00720c */ /* 0x000fe20003f25270 */
[----:B------:R-:W-:Y:S01]  /*6900*/  BSSY B0, `(.L_x_106) ;  /* 0x000000a000007945 */ /* 0x000fe20003800000 */
[----:B------:R-:W-:Y:S11]  /*6910*/  ISETP.NE.AND P0, PT, R71, RZ, PT ;  /* 0x000000ff4700720c */ /* 0x000ff60003f05270 */
[----:B------:R-:W-:Y:S04]  /*6920*/  @P1 IMAD R70, R70, 0x2000, R111 ;  /* 0x0000200046461824 */ /* 0x000fe800078e026f */
[----:B------:R-:W-:Y:S01]  /*6930*/  @P1 IMAD.IADD R5, R118, 0x1, R70 ;  /* 0x0000000176051824 */ /* 0x000fe200078e0246 */
[----:B------:R-:W-:Y:S03]  /*6940*/  @P1 IADD3 R4, PT, PT, R117, R70, RZ ;  /* 0x0000004675041210 */ /* 0x000fe60007ffe0ff */
[----:B---3--:R-:W-:Y:S01]  /*6950*/  @P1 IMAD.IADD R0, R109, 0x1, R5 ;  /* 0x000000016d001824 */ /* 0x008fe200078e0205 */
[----:B------:R-:W-:Y:S06]  /*6960*/  @P0 BRA `(.L_x_107) ;  /* 0x00000000000c0947 */ /* 0x000fec0003800000 */
[----:B------:R-:W-:Y:S04]  /*6970*/  SHF.L.U32 R76, R76, 0x1f, RZ ;  /* 0x0000001f4c4c7819 */ /* 0x000fe800000006ff */
[----:B------:R-:W3:Y:S02]  /*6980*/  SYNCS.PHASECHK.TRANS64.TRYWAIT P0, [R3+URZ+0x80], R76 ;  /* 0x0000804c030075a7 */ /* 0x000ee400080011ff */
[----:B---3--:R-:W-:Y:S05]  /*6990*/  @!P0 BRA `(.L_x_108) ;  /* 0x0000001800908947 */ /* 0x008fea0003800000 */
.L_x_107:
[----:B------:R-:W-:Y:S05]  /*69a0*/  BSYNC B0 ;  /* 0x0000000000007941 */ /* 0x000fea0003800000 */
.L_x_106:
[----:B------:R-:W-:Y:S11]  /*69b0*/  ISETP.NE.AND P0, PT, R77, RZ, PT ;  /* 0x000000ff4d00720c */ /* 0x000ff60003f05270 */
[----:B------:R-:W-:Y:S02]  /*69c0*/  @!UPT UIADD3 URZ, UPT, UPT, URZ, URZ, URZ ;  /* 0x000000fffffff290 */ /* 0x000fe4000fffe0ff */
[----:B------:R4:W1:Y:S04]  /*69d0*/  @P0 LDS.128 R56, [R70] ;  /* 0x0000000046380984 */ /* 0x0008680000000c00 */
[----:B------:R4:W1:Y:S04]  /*69e0*/  @P0 LDS.128 R72, [R4+0x20] ;  /* 0x0000200004480984 */ /* 0x0008680000000c00 */
[----:B------:R4:W1:Y:S04]  /*69f0*/  @P0 LDS.128 R64, [R5+0x10] ;  /* 0x0000100005400984 */ /* 0x0008680000000c00 */
[----:B------:R4:W1:Y:S02]  /*6a00*/  @P0 LDS.128 R80, [R0+0x10] ;  /* 0x0000100000500984 */ /* 0x0008640000000c00 */
.L_x_105:
[----:B------:R-:W-:Y:S05]  /*6a10*/  BSYNC B1 ;  /* 0x0000000000017941 */ /* 0x000fea0003800000 */
.L_x_104:
[----:B---34-:R-:W-:Y:S05]  /*6a20*/  VIADD R0, R51, 0x20 ;  /* 0x0000002033007836 */ /* 0x018fea0000000000 */
[----:B------:R-:W-:Y:S04]  /*6a30*/  SHF.R.U32.HI R0, RZ, 0x15, R0 ;  /* 0x00000015ff007819 */ /* 0x000fe80000011600 */
[----:B------:R-:W-:Y:S11]  /*6a40*/  LOP3.LUT P0, RZ, R0, 0x3, R103, 0x48, !PT ;  /* 0x0000000300ff7812 */ /* 0x000ff60007804867 */
[----:B------:R-:W-:Y:S02]  /*6a50*/  @!UPT UIADD3 URZ, UPT, UPT, URZ, URZ, URZ ;  /* 0x000000fffffff290 */ /* 0x000fe4000fffe0ff */
[----:B------:R-:W-:Y:S05]  /*6a60*/  @!P0 BRA `(.L_x_109) ;  /* 0x0000000000408947 */ /* 0x000fea0003800000 */
[----:B------:R-:W3:Y:S01]  /*6a70*/  LDCU.64 UR8, c[0x4][0x70] ;  /* 0x01000e00ff0877ac */ /* 0x000ee20008000a00 */
[----:B------:R-:W-:Y:S01]  /*6a80*/  MOV R15, 0x0 ;  /* 0x00000000000f7802 */ /* 0x000fe20000000f00 */
[----:B------:R-:W-:Y:S02]  /*6a90*/  HFMA2 R12, -RZ, RZ, 0, 5.9604644775390625e-08 ;  /* 0x00000001ff0c7431 */ /* 0x000fe400000001ff */
[----:B-1----:R-:W-:Y:S02]  /*6aa0*/  IMAD.MOV.U32 R8, RZ, RZ, 0x192 ;  /* 0x00000192ff087424 */ /* 0x002fe400078e00ff */
[----:B------:R-:W-:Y:S01]  /*6ab0*/  IMAD.MOV.U32 R13, RZ, RZ, RZ ;  /* 0x000000ffff0d7224 */ /* 0x000fe200078e00ff */
[----:B------:R-:W1:Y:S01]  /*6ac0*/  LDCU.64 UR6, c[0x4][0x78] ;  /* 0x01000f00ff0677ac */ /* 0x000e620008000a00 */
[----:B------:R-:W4:Y:S01]  /*6ad0*/  LDC.64 R14, c[0x4][R15] ;  /* 0x010000000f0e7b82 */ /* 0x000f220000000a00 */
[----:B------:R-:W5:Y:S01]  /*6ae0*/  LDCU.64 UR4, c[0x4][0x10] ;  /* 0x01000200ff0477ac */ /* 0x000f620008000a00 */
[----:B---3--:R-:W-:Y:S01]  /*6af0*/  MOV R5, UR9 ;  /* 0x0000000900057c02 */ /* 0x008fe20008000f00 */
[----:B------:R-:W-:Y:S01]  /*6b00*/  IMAD.U32 R4, RZ, RZ, UR8 ;  /* 0x00000008ff047e24 */ /* 0x000fe2000f8e00ff */
[----:B-1----:R-:W-:Y:S01]  /*6b10*/  MOV R7, UR7 ;  /* 0x0000000700077c02 */ /* 0x002fe20008000f00 */
[----:B------:R-:W-:Y:S01]  /*6b20*/  IMAD.U32 R6, RZ, RZ, UR6 ;  /* 0x00000006ff067e24 */ /* 0x000fe2000f8e00ff */
[----:B-----5:R-:W-:Y:S01]  /*6b30*/  MOV R11, UR5 ;  /* 0x00000005000b7c02 */ /* 0x020fe20008000f00 */
[----:B------:R-:W-:Y:S02]  /*6b40*/  IMAD.U32 R10, RZ, RZ, UR4 ;  /* 0x00000004ff0a7e24 */ /* 0x000fe4000f8e00ff */
[----:B------:R-:W-:Y:S07]  /*6b50*/  LEPC R20, `(.L_x_109) ;  /* 0x000000001014794e */ /* 0x000fee0000000000 */
[----:B--2-4-:R-:W-:Y:S05]  /*6b60*/  CALL.ABS.NOINC R14 ;  /* 0x000000000e007343 */ /* 0x014fea0003c00000 */
.L_x_109:
[----:B------:R-:W-:Y:S01]  /*6b70*/  ISETP.NE.AND P0, PT, R112, RZ, PT ;  /* 0x000000ff7000720c */ /* 0x000fe20003f05270 */
[----:B------:R-:W-:Y:S05]  /*6b80*/  WARPSYNC.ALL ;  /* 0x0000000000007948 */ /* 0x000fea0003800000 */
[----:B------:R-:W-:Y:S01]  /*6b90*/  R2UR UR4, R51 ;  /* 0x00000000330472ca */ /* 0x000fe200000e0000 */
[--C-:B-1----:R-:W-:Y:S01]  /*6ba0*/  HADD2.F32 R49, -RZ, R56.reuse.H0_H0 ;  /* 0x20000038ff317230 */ /* 0x102fe20000004100 */
[----:B------:R-:W-:Y:S01]  /*6bb0*/  R2UR UR5, R69 ;  /* 0x00000000450572ca */ /* 0x000fe200000e0000 */
[----:B------:R-:W-:Y:S01]  /*6bc0*/  HADD2.F32 R50, -RZ, R56.H1_H1 ;  /* 0x30000038ff327230 */ /* 0x000fe20000004100 */
[----:B------:R-:W-:Y:S01]  /*6bd0*/  USHF.L.U32 UR8, UR43, 0xd, URZ ;  /* 0x0000000d2b087899 */ /* 0x000fe200080006ff */
[--C-:B------:R-:W-:Y:S01]  /*6be0*/  HADD2.F32 R51, -RZ, R57.reuse.H0_H0 ;  /* 0x20000039ff337230 */ /* 0x100fe20000004100 */
[----:B------:R-:W-:Y:S01]  /*6bf0*/  BSSY.RECONVERGENT B0, `(.L_x_110) ;  /* 0x000008b000007945 */ /* 0x000fe20003800200 */
[----:B------:R-:W-:Y:S02]  /*6c00*/  HADD2.F32 R52, -RZ, R57.H1_H1 ;  /* 0x30000039ff347230 */ /* 0x000fe40000004100 */
[--C-:B------:R-:W-:Y:S02]  /*6c10*/  HADD2.F32 R53, -RZ, R58.reuse.H0_H0 ;  /* 0x2000003aff357230 */ /* 0x100fe40000004100 */
[----:B------:R-:W-:Y:S02]  /*6c20*/  HADD2.F32 R54, -RZ, R58.H1_H1 ;  /* 0x3000003aff367230 */ /* 0x000fe40000004100 */
[----:B------:R-:W1:Y:S01]  /*6c30*/  LDTM.x32 R4, tmem[UR4+0x20] ;  /* 0x00002004000479ee */ /* 0x000e6200082c0000 */
[----:B------:R-:W-:Y:S01]  /*6c40*/  NOP ;  /* 0x0000000000007918 */ /* 0x000fe20000000000 */
[----:B------:R-:W-:Y:S01]  /*6c50*/  UIADD3 UR5, UPT, UPT, UR5, 0x100, URZ ;  /* 0x0000010005057890 */ /* 0x000fe2000fffe0ff */
[--C-:B------:R-:W-:Y:S02]  /*6c60*/  HADD2.F32 R55, -RZ, R59.reuse.H0_H0 ;  /* 0x2000003bff377230 */ /* 0x100fe40000004100 */
[----:B------:R-:W-:Y:S01]  /*6c70*/  HADD2.F32 R56, -RZ, R59.H1_H1 ;  /* 0x3000003bff387230 */ /* 0x000fe20000004100 */
[----:B------:R-:W-:Y:S01]  /*6c80*/  UPRMT UR5, UR37, 0x654, UR5 ;  /* 0x0000065425057896 */ /* 0x000fe20008000005 */
[--C-:B------:R-:W-:Y:S02]  /*6c90*/  HADD2.F32 R57, -RZ, R64.reuse.H0_H0 ;  /* 0x20000040ff397230 */ /* 0x100fe40000004100 */
[----:B------:R-:W-:Y:S02]  /*6ca0*/  HADD2.F32 R58, -RZ, R64.H1_H1 ;  /* 0x30000040ff3a7230 */ /* 0x000fe40000004100 */
[--C-:B------:R-:W-:Y:S02]  /*6cb0*/  HADD2.F32 R59, -RZ, R65.reuse.H0_H0 ;  /* 0x20000041ff3b7230 */ /* 0x100fe40000004100 */
[----:B--2---:R-:W-:Y:S02]  /*6cc0*/  HADD2.F32 R60, -RZ, R65.H1_H1 ;  /* 0x30000041ff3c7230 */ /* 0x004fe40000004100 */
[----:B-1----:R-:W-:Y:S01]  /*6cd0*/  SYNCS.ARRIVE.TRANS64.RED.A1T0 RZ, [UR5], RZ ;  /* 0x000000ffffff79a7 */ /* 0x002fe20008100405 */
[--C-:B------:R-:W-:Y:S02]  /*6ce0*/  HADD2.F32 R61, -RZ, R66.reuse.H0_H0 ;  /* 0x20000042ff3d7230 */ /* 0x100fe40000004100 */
[----:B------:R-:W-:Y:S02]  /*6cf0*/  HADD2.F32 R62, -RZ, R66.H1_H1 ;  /* 0x30000042ff3e7230 */ /* 0x000fe40000004100 */
[--C-:B------:R-:W-:Y:S02]  /*6d00*/  HADD2.F32 R63, -RZ, R67.reuse.H0_H0 ;  /* 0x20000043ff3f7230 */ /* 0x100fe40000004100 */
[----:B------:R-:W-:Y:S02]  /*6d10*/  HADD2.F32 R64, -RZ, R67.H1_H1 ;  /* 0x30000043ff407230 */ /* 0x000fe40000004100 */
        /* <DEDUP_REMOVED lines=31> */
[----:B------:R-:W-:Y:S01]  /*6f10*/  FFMA R2, R47, R35, R2 ;  /* 0x000000232f027223 */ /* 0x000fe20000000002 */
[C---:B------:R-:W-:Y:S01]  /*6f20*/  FFMA R4, R48.reuse, R49, R4 ;  /* 0x0000003130047223 */ /* 0x040fe20000000004 */
        /* <DEDUP_REMOVED lines=9> */
[----:B------:R-:W-:Y:S01]  /*6fc0*/  F2FP.F16.F32.PACK_AB R4, R5, R4 ;  /* 0x000000040504723e */ /* 0x000fe200000000ff */
[C---:B------:R-:W-:Y:S01]  /*6fd0*/  FFMA R14, R48.reuse, R59, R14 ;  /* 0x0000003b300e7223 */ /* 0x040fe2000000000e */
[----:B------:R-:W-:Y:S01]  /*6fe0*/  F2FP.F16.F32.PACK_AB R5, R7, R6 ;  /* 0x000000060705723e */ /* 0x000fe200000000ff */
[C---:B------:R-:W-:Y:S01]  /*6ff0*/  FFMA R15, R48.reuse, R60, R15 ;  /* 0x0000003c300f7223 */ /* 0x040fe2000000000f */
[--C-:B------:R-:W-:Y:S01]  /*7000*/  HADD2.F32 R65, -RZ, R72.reuse.H0_H0 ;  /* 0x20000048ff417230 */ /* 0x100fe20000004100 */
[----:B------:R-:W-:Y:S01]  /*7010*/  F2FP.F16.F32.PACK_AB R6, R9, R8 ;  /* 0x000000080906723e */ /* 0x000fe200000000ff */
[C---:B------:R-:W-:Y:S01]  /*7020*/  FFMA R12, R48.reuse, R61, R12 ;  /* 0x0000003d300c7223 */ /* 0x040fe2000000000c */
[----:B------:R-:W-:Y:S01]  /*7030*/  F2FP.F16.F32.PACK_AB R7, R3, R0 ;  /* 0x000000000307723e */ /* 0x000fe200000000ff */
[----:B------:R-:W-:Y:S02]  /*7040*/  HADD2.F32 R66, -RZ, R72.H1_H1 ;  /* 0x30000048ff427230 */ /* 0x000fe40000004100 */
[C---:B------:R-:W-:Y:S01]  /*7050*/  FFMA R13, R48.reuse, R62, R13 ;  /* 0x0000003e300d7223 */ /* 0x040fe2000000000d */
[--C-:B------:R-:W-:Y:S02]  /*7060*/  HADD2.F32 R67, -RZ, R73.reuse.H0_H0 ;  /* 0x20000049ff437230 */ /* 0x100fe40000004100 */
[C---:B------:R-:W-:Y:S01]  /*7070*/  FFMA R18, R48.reuse, R63, R18 ;  /* 0x0000003f30127223 */ /* 0x040fe20000000012 */
[----:B------:R1:W-:Y:S01]  /*7080*/  STS.128 [R111+UR8], R4 ;  /* 0x000000046f007988 */ /* 0x0003e20008000c08 */
[----:B------:R-:W-:Y:S02]  /*7090*/  HADD2.F32 R68, -RZ, R73.H1_H1 ;  /* 0x30000049ff447230 */ /* 0x000fe40000004100 */
[C---:B------:R-:W-:Y:S01]  /*70a0*/  FFMA R19, R48.reuse, R64, R19 ;  /* 0x0000004030137223 */ /* 0x040fe20000000013 */
[--C-:B------:R-:W-:Y:S01]  /*70b0*/  HADD2.F32 R69, -RZ, R74.reuse.H0_H0 ;  /* 0x2000004aff457230 */ /* 0x100fe20000004100 */
[----:B------:R-:W-:Y:S01]  /*70c0*/  IADD3 R32, PT, PT, R111, UR8, RZ ;  /* 0x000000086f207c10 */ /* 0x000fe2000fffe0ff */
[C---:B------:R-:W-:Y:S01]  /*70d0*/  FFMA R16, R48.reuse, R65, R16 ;  /* 0x0000004130107223 */ /* 0x040fe20000000010 */
[----:B------:R-:W-:Y:S02]  /*70e0*/  HADD2.F32 R70, -RZ, R74.H1_H1 ;  /* 0x3000004aff467230 */ /* 0x000fe40000004100 */
[C---:B------:R-:W-:Y:S01]  /*70f0*/  FFMA R17, R48.reuse, R66, R17 ;  /* 0x0000004230117223 */ /* 0x040fe20000000011 */
[--C-:B------:R-:W-:Y:S02]  /*7100*/  HADD2.F32 R71, -RZ, R75.reuse.H0_H0 ;  /* 0x2000004bff477230 */ /* 0x100fe40000004100 */
[C---:B------:R-:W-:Y:S01]  /*7110*/  FFMA R22, R48.reuse, R67, R22 ;  /* 0x0000004330167223 */ /* 0x040fe20000000016 */
[----:B------:R-:W-:Y:S01]  /*7120*/  HADD2.F32 R72, -RZ, R75.H1_H1 ;  /* 0x3000004bff487230 */ /* 0x000fe20000004100 */
[----:B------:R-:W-:Y:S01]  /*7130*/  F2FP.F16.F32.PACK_AB R8, R11, R10 ;  /* 0x0000000a0b08723e */ /* 0x000fe200000000ff */
[----:B------:R-:W-:Y:S01]  /*7140*/  FFMA R23, R48, R68, R23 ;  /* 0x0000004430177223 */ /* 0x000fe20000000017 */
[--C-:B------:R-:W-:Y:S01]  /*7150*/  HADD2.F32 R73, -RZ, R80.reuse.H0_H0 ;  /* 0x20000050ff497230 */ /* 0x100fe20000004100 */
[----:B------:R-:W-:Y:S01]  /*7160*/  IADD3 R118, PT, PT, R118, R32, RZ ;  /* 0x0000002076767210 */ /* 0x000fe20007ffe0ff */
[C---:B------:R-:W-:Y:S01]  /*7170*/  FFMA R20, R48.reuse, R69, R20 ;  /* 0x0000004530147223 */ /* 0x040fe20000000014 */
[----:B------:R-:W-:Y:S01]  /*7180*/  F2FP.F16.F32.PACK_AB R9, R15, R14 ;  /* 0x0000000e0f09723e */ /* 0x000fe200000000ff */
[----:B------:R-:W-:Y:S01]  /*7190*/  HADD2.F32 R74, -RZ, R80.H1_H1 ;  /* 0x30000050ff4a7230 */ /* 0x000fe20000004100 */
[----:B------:R-:W-:Y:S01]  /*71a0*/  F2FP.F16.F32.PACK_AB R10, R13, R12 ;  /* 0x0000000c0d0a723e */ /* 0x000fe200000000ff */
[C---:B------:R-:W-:Y:S01]  /*71b0*/  FFMA R21, R48.reuse, R70, R21 ;  /* 0x0000004630157223 */ /* 0x040fe20000000015 */
[----:B------:R-:W-:Y:S01]  /*71c0*/  F2FP.F16.F32.PACK_AB R11, R19, R18 ;  /* 0x00000012130b723e */ /* 0x000fe200000000ff */
[--C-:B------:R-:W-:Y:S02]  /*71d0*/  HADD2.F32 R75, -RZ, R81.reuse.H0_H0 ;  /* 0x20000051ff4b7230 */ /* 0x100fe40000004100 */
[C---:B------:R-:W-:Y:S01]  /*71e0*/  FFMA R26, R48.reuse, R71, R26 ;  /* 0x00000047301a7223 */ /* 0x040fe2000000001a */
[----:B------:R-:W-:Y:S02]  /*71f0*/  HADD2.F32 R76, -RZ, R81.H1_H1 ;  /* 0x30000051ff4c7230 */ /* 0x000fe40000004100 */
[C---:B------:R-:W-:Y:S01]  /*7200*/  FFMA R27, R48.reuse, R72, R27 ;  /* 0x00000048301b7223 */ /* 0x040fe2000000001b */
[----:B------:R1:W-:Y:S01]  /*7210*/  STS.128 [R118+0x10], R8 ;  /* 0x0000100876007388 */ /* 0x0003e20000000c00 */
[--C-:B------:R-:W-:Y:S02]  /*7220*/  HADD2.F32 R77, -RZ, R82.reuse.H0_H0 ;  /* 0x20000052ff4d7230 */ /* 0x100fe40000004100 */
[C---:B------:R-:W-:Y:S01]  /*7230*/  FFMA R24, R48.reuse, R73, R24 ;  /* 0x0000004930187223 */ /* 0x040fe20000000018 */
[----:B------:R-:W-:Y:S02]  /*7240*/  HADD2.F32 R78, -RZ, R82.H1_H1 ;  /* 0x30000052ff4e7230 */ /* 0x000fe40000004100 */
[C---:B------:R-:W-:Y:S01]  /*7250*/  FFMA R25, R48.reuse, R74, R25 ;  /* 0x0000004a30197223 */ /* 0x040fe20000000019 */
[--C-:B------:R-:W-:Y:S02]  /*7260*/  HADD2.F32 R79, -RZ, R83.reuse.H0_H0 ;  /* 0x20000053ff4f7230 */ /* 0x100fe40000004100 */
[C---:B------:R-:W-:Y:S01]  /*7270*/  FFMA R30, R48.reuse, R75, R30 ;  /* 0x0000004b301e7223 */ /* 0x040fe2000000001e */
[----:B------:R-:W-:Y:S01]  /*7280*/  HADD2.F32 R80, -RZ, R83.H1_H1 ;  /* 0x30000053ff507230 */ /* 0x000fe20000004100 */
[----:B------:R-:W-:Y:S01]  /*7290*/  F2FP.F16.F32.PACK_AB R16, R17, R16 ;  /* 0x000000101110723e */ /* 0x000fe200000000ff */
[C---:B------:R-:W-:Y:S01]  /*72a0*/  FFMA R31, R48.reuse, R76, R31 ;  /* 0x0000004c301f7223 */ /* 0x040fe2000000001f */
[----:B------:R-:W-:Y:S01]  /*72b0*/  IADD3 R117, PT, PT, R117, R32, RZ ;  /* 0x0000002075757210 */ /* 0x000fe20007ffe0ff */
[C---:B------:R-:W-:Y:S01]  /*72c0*/  FFMA R28, R48.reuse, R77, R28 ;  /* 0x0000004d301c7223 */ /* 0x040fe2000000001c */
[----:B------:R-:W-:Y:S01]  /*72d0*/  F2FP.F16.F32.PACK_AB R17, R23, R22 ;  /* 0x000000161711723e */ /* 0x000fe200000000ff */
[C---:B------:R-:W-:Y:S01]  /*72e0*/  FFMA R29, R48.reuse, R78, R29 ;  /* 0x0000004e301d7223 */ /* 0x040fe2000000001d */
[----:B------:R-:W-:Y:S01]  /*72f0*/  F2FP.F16.F32.PACK_AB R18, R21, R20 ;  /* 0x000000141512723e */ /* 0x000fe200000000ff */
[C---:B------:R-:W-:Y:S01]  /*7300*/  FFMA R34, R48.reuse, R79, R34 ;  /* 0x0000004f30227223 */ /* 0x040fe20000000022 */
[----:B------:R-:W-:Y:S01]  /*7310*/  F2FP.F16.F32.PACK_AB R19, R27, R26 ;  /* 0x0000001a1b13723e */ /* 0x000fe200000000ff */
[----:B------:R-:W-:Y:S01]  /*7320*/  FFMA R2, R48, R80, R2 ;  /* 0x0000005030027223 */ /* 0x000fe20000000002 */
[----:B------:R-:W-:Y:S02]  /*7330*/  F2FP.F16.F32.PACK_AB R24, R25, R24 ;  /* 0x000000181918723e */ /* 0x000fe400000000ff */
[----:B------:R-:W-:Y:S01]  /*7340*/  F2FP.F16.F32.PACK_AB R25, R31, R30 ;  /* 0x0000001e1f19723e */ /* 0x000fe200000000ff */
[----:B------:R1:W-:Y:S01]  /*7350*/  STS.128 [R117+0x20], R16 ;  /* 0x0000201075007388 */ /* 0x0003e20000000c00 */
[----:B------:R-:W-:Y:S02]  /*7360*/  F2FP.F16.F32.PACK_AB R26, R29, R28 ;  /* 0x0000001c1d1a723e */ /* 0x000fe400000000ff */
[----:B------:R-:W-:Y:S02]  /*7370*/  F2FP.F16.F32.PACK_AB R27, R2, R34 ;  /* 0x00000022021b723e */ /* 0x000fe400000000ff */
[----:B------:R-:W-:Y:S05]  /*7380*/  IADD3 R0, PT, PT, R109, R118, RZ ;  /* 0x000000766d007210 */ /* 0x000fea0007ffe0ff */
[----:B------:R1:W-:Y:S01]  /*7390*/  STS.128 [R0+0x10], R24 ;  /* 0x0000101800007388 */ /* 0x0003e20000000c00 */
[----:B------:R-:W-:Y:S01]  /*73a0*/  @!PT LDS RZ, [RZ] ;  /* 0x00000000fffff984 */ /* 0x000fe20000000800 */
[----:B------:R-:W-:Y:S01]  /*73b0*/  @!PT LDS RZ, [RZ] ;  /* 0x00000000fffff984 */ /* 0x000fe20000000800 */
[----:B------:R-:W-:Y:S01]  /*73c0*/  @!PT LDS RZ, [RZ] ;  /* 0x00000000fffff984 */ /* 0x000fe20000000800 */
[----:B------:R-:W-:Y:S01]  /*73d0*/  @!PT LDS RZ, [RZ] ;  /* 0x00000000fffff984 */ /* 0x000fe20000000800 */
[----:B------:R2:W-:Y:S07]  /*73e0*/  MEMBAR.ALL.CTA ;  /* 0x0000000000007992 */ /* 0x0005ee0000008000 */
[----:B--2---:R-:W2:Y:S02]  /*73f0*/  FENCE.VIEW.ASYNC.S ;  /* 0x00000000000073c6 */ /* 0x004ea40000000000 */
[----:B--2---:R-:W-:Y:S06]  /*7400*/  BAR.SYNC.DEFER_BLOCKING 0x1, 0x80 ;  /* 0x0042000000007b1d */ /* 0x004fec0000010000 */
[----:B------:R-:W-:Y:S05]  /*7410*/  @P0 BRA `(.L_x_111) ;  /* 0x0000000000200947 */ /* 0x000fea0003800000 */
[----:B------:R-:W-:Y:S02]  /*7420*/  UIADD3 UR10, UP0, UPT, UR54, 0x680, URZ ;  /* 0x00000680360a7890 */ /* 0x000fe4000ff1e0ff */
[----:B------:R-:W-:Y:S02]  /*7430*/  UIADD3 UR5, UPT, UPT, UR41, 0x20, URZ ;  /* 0x0000002029057890 */ /* 0x000fe4000fffe0ff */
[----:B------:R-:W-:Y:S02]  /*7440*/  UIADD3 UR4, UPT, UPT, UR48, 0x200, UR8 ;  /* 0x0000020030047890 */ /* 0x000fe4000fffe008 */
[----:B------:R-:W-:Y:S01]  /*7450*/  UIADD3.X UR11, UPT, UPT, URZ, UR55, URZ, UP0, !UPT ;  /* 0x00000037ff0b7290 */ /* 0x000fe200087fe4ff */
[----:B------:R-:W-:Y:S01]  /*7460*/  UMOV UR6, UR42 ;  /* 0x0000002a00067c82 */ /* 0x000fe20008000000 */
[----:B------:R-:W-:Y:S07]  /*7470*/  UMOV UR7, UR36 ;  /* 0x0000002400077c82 */ /* 0x000fee0008000000 */
[----:B------:R2:W-:Y:S02]  /*7480*/  UTMASTG.3D [UR4], [UR10] ;  /* 0x000000040a0073b5 */ /* 0x0005e40008010000 */
[----:B--2---:R0:W-:Y:S02]  /*7490*/  UTMACMDFLUSH ;  /* 0x00000000000079b7 */ /* 0x0041e40000000000 */
.L_x_111:
[----:B------:R-:W-:Y:S05]  /*74a0*/  BSYNC.RECONVERGENT B0 ;  /* 0x0000000000007941 */ /* 0x000fea0003800200 */
.L_x_110:
[----:B------:R-:W-:Y:S01]  /*74b0*/  UIADD3 UR43, UPT, UPT, UR43, 0x1, URZ ;  /* 0x000000012b2b7890 */ /* 0x000fe2000fffe0ff */
[----:B------:R-:W-:Y:S03]  /*74c0*/  BSSY.RECONVERGENT B0, `(.L_x_112) ;  /* 0x0000008000007945 */ /* 0x000fe60003800200 */
[----:B------:R-:W-:Y:S04]  /*74d0*/  UISETP.NE.AND UP0, UPT, UR43, 0x3, UPT ;  /* 0x000000032b00788c */ /* 0x000fe8000bf05270 */
[----:B------:R-:W-:Y:S02]  /*74e0*/  UISETP.EQ.XOR UP1, UPT, UR40, 0x3, !UP0 ;  /* 0x000000032800788c */ /* 0x000fe4000c722a70 */
[----:B------:R-:W-:Y:S02]  /*74f0*/  USEL UR56, UR43, URZ, UP0 ;  /* 0x000000ff2b387287 */ /* 0x000fe40008000000 */
[----:B------:R-:W-:Y:S04]  /*7500*/  USEL UR4, URZ, 0x1, !UP1 ;  /* 0x00000001ff047887 */ /* 0x000fe8000c800000 */
[----:B------:R-:W-:Y:S01]  /*7510*/  ULOP3.LUT UR52, UR52, UR4, URZ, 0x3c, !UPT ;  /* 0x0000000434347292 */ /* 0x000fe2000f8e3cff */
[----:B------:R-:W-:Y:S11]  /*7520*/  @P0 BRA `(.L_x_113) ;  /* 0x0000000000040947 */ /* 0x000ff60003800000 */
[----:B------:R-:W-:Y:S04]  /*7530*/  DEPBAR.LE SB0, 0x1 ;  /* 0x000080400000791a */ /* 0x000fe80000000000 */
.L_x_113:
[----:B------:R-:W-:Y:S05]  /*7540*/  BSYNC.RECONVERGENT B0 ;  /* 0x0000000000007941 */ /* 0x000fea0003800200 */
.L_x_112:
[----:B------:R-:W-:Y:S01]  /*7550*/  BAR.SYNC.DEFER_BLOCKING 0x1, 0x80 ;  /* 0x0042000000007b1d */ /* 0x000fe20000010000 */
[----:B------:R-:W-:Y:S01]  /*7560*/  UISETP.NE.AND UP0, UPT, UR51, -0x2, UPT ;  /* 0xfffffffe3300788c */ /* 0x000fe2000bf05270 */
[----:B------:R-:W-:Y:S08]  /*7570*/  IADD3 R84, PT, PT, R84, 0x1, RZ ;  /* 0x0000000154547810 */ /* 0x000ff00007ffe0ff */
[----:B------:R-:W-:Y:S05]  /*7580*/  BRA.U !UP0, `(.L_x_114) ;  /* 0x0000000108287547 */ /* 0x000fea000b800000 */
[----:B------:R-:W-:Y:S01]  /*7590*/  ISETP.NE.AND P0, PT, R115, RZ, PT ;  /* 0x000000ff7300720c */ /* 0x000fe20003f05270 */
[----:B------:R-:W-:Y:S01]  /*75a0*/  IMAD.U32 R2, RZ, RZ, UR50 ;  /* 0x00000032ff027e24 */ /* 0x000fe2000f8e00ff */
[----:B------:R-:W-:Y:S01]  /*75b0*/  UIADD3 UR50, UPT, UPT, UR50, 0x1, URZ ;  /* 0x0000000132327890 */ /* 0x000fe2000fffe0ff */
[----:B-1----:R-:W-:Y:S03]  /*75c0*/  IMAD.U32 R0, RZ, RZ, UR37 ;  /* 0x00000025ff007e24 */ /* 0x002fe6000f8e00ff */
[----:B------:R-:W-:Y:S04]  /*75d0*/  UISETP.NE.AND UP0, UPT, UR50, 0x3, UPT ;  /* 0x000000033200788c */ /* 0x000fe8000bf05270 */
[----:B------:R-:W-:Y:S03]  /*75e0*/  USEL UR50, UR50, URZ, UP0 ;  /* 0x000000ff32327287 */ /* 0x000fe60008000000 */
[----:B------:R-:W-:Y:S05]  /*75f0*/  @P0 LEA R2, R2, UR48, 0x3 ;  /* 0x0000003002020c11 */ /* 0x000fea000f8e18ff */
[----:B------:R-:W-:Y:S05]  /*7600*/  @P0 VIADD R2, R2, 0x98 ;  /* 0x0000009802020836 */ /* 0x000fea0000000000 */
[----:B------:R-:W-:Y:S04]  /*7610*/  @P0 PRMT R0, R0, 0x654, R2 ;  /* 0x0000065400000816 */ /* 0x000fe80000000002 */
[----:B------:R2:W-:Y:S03]  /*7620*/  @P0 SYNCS.ARRIVE.TRANS64.RED.A1T0 RZ, [R0+URZ], RZ ;  /* 0x000000ff00ff09a7 */ /* 0x0005e600081004ff */
.L_x_114:
[----:B------:R-:W-:Y:S01]  /*7630*/  ISETP.NE.AND P2, PT, R113, RZ, PT ;  /* 0x000000ff7100720c */ /* 0x000fe20003f45270 */
[----:B------:R-:W-:Y:S01]  /*7640*/  UIADD3 UR51, UPT, UPT, UR51, 0x2, URZ ;  /* 0x0000000233337890 */ /* 0x000fe2000fffe0ff */
[----:B------:R-:W-:Y:S01]  /*7650*/  ISETP.NE.AND P0, PT, R114, 0x2, PT ;  /* 0x000000027200780c */ /* 0x000fe20003f05270 */
[----:B------:R-:W-:Y:S01]  /*7660*/  IMAD.IADD R14, R45, 0x1, R96 ;  /* 0x000000012d0e7824 */ /* 0x000fe200078e0260 */
[----:B------:R-:W-:Y:S01]  /*7670*/  ISETP.NE.AND P1, PT, R84, 0x4, PT ;  /* 0x000000045400780c */ /* 0x000fe20003f25270 */
[----:B------:R-:W-:Y:S01]  /*7680*/  IMAD.IADD R15, R46, 0x1, R97 ;  /* 0x000000012e0f7824 */ /* 0x000fe200078e0261 */
[----:B------:R-:W-:Y:S02]  /*7690*/  SEL R2, RZ, 0x1, P0 ;  /* 0x00000001ff027807 */ /* 0x000fe40000000000 */
[----:B-12---:R-:W-:Y:S02]  /*76a0*/  SEL R0, RZ, 0x1, P1 ;  /* 0x00000001ff007807 */ /* 0x006fe40000800000 */
[----:B------:R-:W-:Y:S02]  /*76b0*/  LOP3.LUT R107, R107, R2, RZ, 0x3c, !PT ;  /* 0x000000026b6b7212 */ /* 0x000fe400078e3cff */
[----:B------:R-:W-:Y:S02]  /*76c0*/  LOP3.LUT R108, R108, R0, RZ, 0x3c, !PT ;  /* 0x000000006c6c7212 */ /* 0x000fe400078e3cff */
[----:B------:R-:W-:Y:S02]  /*76d0*/  @P2 R2UR UR36, R106 ;  /* 0x000000006a2422ca */ /* 0x000fe400000e0000 */
[----:B------:R-:W-:Y:S02]  /*76e0*/  SEL R114, R114, RZ, P0 ;  /* 0x000000ff72727207 */ /* 0x000fe40000000000 */
[----:B------:R-:W-:Y:S01]  /*76f0*/  SEL R84, R84, RZ, P1 ;  /* 0x000000ff54547207 */ /* 0x000fe20000800000 */
[----:B------:R-:W-:Y:S10]  /*7700*/  @P2 BRA `(.L_x_115) ;  /* 0xffffffd400bc2947 */ /* 0x000ff4000383ffff */
[----:B------:R-:W1:Y:S01]  /*7710*/  LDCU.64 UR6, c[0x0][0x888] ;  /* 0x00011100ff0677ac */ /* 0x000e620008000a00 */
[----:B------:R-:W2:Y:S01]  /*7720*/  LDCU.64 UR4, c[0x0][0x890] ;  /* 0x00011200ff0477ac */ /* 0x000ea20008000a00 */
[----:B-1----:R-:W-:Y:S02]  /*7730*/  ISETP.NE.U32.AND P2, PT, RZ, UR6, PT ;  /* 0x00000006ff007c0c */ /* 0x002fe4000bf45070 */
[----:B--2---:R-:W-:Y:S02]  /*7740*/  ISETP.NE.U32.AND P1, PT, RZ, UR4, PT ;  /* 0x00000004ff007c0c */ /* 0x004fe4000bf25070 */
[----:B------:R-:W-:Y:S02]  /*7750*/  ISETP.NE.AND.EX P2, PT, RZ, UR7, PT, P2 ;  /* 0x00000007ff007c0c */ /* 0x000fe4000bf45320 */
[----:B------:R-:W-:-:S13]  /*7760*/  ISETP.NE.AND.EX P0, PT, RZ, UR5, PT, P1 ;  /* 0x00000005ff007c0c */ /* 0x000fda000bf05310 */
[----:B------:R-:W-:Y:S05]  /*7770*/  @P2 BRA P0, `(.L_x_116) ;  /* 0x00000000003c2947 */ /* 0x000fea0000000000 */
[----:B------:R-:W-:-:S13]  /*7780*/  ISETP.NE.AND.EX P1, PT, RZ, UR5, PT, P1 ;  /* 0x00000005ff007c0c */ /* 0x000fda000bf25310 */
[----:B------:R-:W-:Y:S05]  /*7790*/  @P1 BRA `(.L_x_117) ;  /* 0x00000000000c1947 */ /* 0x000fea0003800000 */
[----:B------:R-:W-:-:S13]  /*77a0*/  FSETP.NEU.AND P0, PT, R48, RZ, PT ;  /* 0x000000ff3000720b */ /* 0x000fda0003f0d000 */
[----:B------:R-:W-:Y:S05]  /*77b0*/  @!P0 EXIT ;  /* 0x000000000000894d */ /* 0x000fea0003800000 */
[----:B------:R-:W-:Y:S05]  /*77c0*/  BRA `(.L_x_116) ;  /* 0x0000000000287947 */ /* 0x000fea0003800000 */
.L_x_117:
[----:B------:R-:W-:Y:S01]  /*77d0*/  ISETP.NE.AND P0, PT, R116, RZ, PT ;  /* 0x000000ff7400720c */ /* 0x000fe20003f05270 */
[----:B------:R-:W-:-:S12]  /*77e0*/  BSSY.RECONVERGENT B0, `(.L_x_116) ;  /* 0x0000008000007945 */ /* 0x000fd80003800200 */
[----:B------:R-:W-:Y:S05]  /*77f0*/  @P0 BRA `(.L_x_118) ;  /* 0x0000000000100947 */ /* 0x000fea0003800000 */
[----:B------:R-:W-:-:S04]  /*7800*/  ISETP.NE.U32.AND P0, PT, RZ, UR6, PT ;  /* 0x00000006ff007c0c */ /* 0x000fc8000bf05070 */
[----:B------:R-:W-:-:S13]  /*7810*/  ISETP.NE.AND.EX P0, PT, RZ, UR7, PT, P0 ;  /* 0x00000007ff007c0c */ /* 0x000fda000bf05300 */
[----:B------:R-:W-:Y:S05]  /*7820*/  @!P0 EXIT ;  /* 0x000000000000894d */ /* 0x000fea0003800000 */
[----:B------:R-:W-:Y:S05]  /*7830*/  BRA `(.L_x_119) ;  /* 0x0000000000087947 */ /* 0x000fea0003800000 */
.L_x_118:
[----:B------:R-:W-:-:S13]  /*7840*/  FSETP.NEU.AND P0, PT, R48, RZ, PT ;  /* 0x000000ff3000720b */ /* 0x000fda0003f0d000 */
[----:B------:R-:W-:Y:S05]  /*7850*/  @!P0 EXIT ;  /* 0x000000000000894d */ /* 0x000fea0003800000 */
.L_x_119:
[----:B------:R-:W-:Y:S05]  /*7860*/  BSYNC.RECONVERGENT B0 ;  /* 0x0000000000007941 */ /* 0x000fea0003800200 */
.L_x_116:
[----:B------:R-:W-:Y:S01]  /*7870*/  ULEA UR4, UR50, UR48, 0x3 ;  /* 0x0000003032047291 */ /* 0x000fe2000f8e18ff */
[----:B------:R-:W-:-:S04]  /*7880*/  DEPBAR.LE SB0, 0x0 ;  /* 0x000080000000791a */ /* 0x000fc80000000000 */
[----:B------:R-:W-:-:S04]  /*7890*/  UIADD3 UR4, UPT, UPT, UR4, 0x98, URZ ;  /* 0x0000009804047890 */ /* 0x000fc8000fffe0ff */
[----:B------:R-:W-:-:S09]  /*78a0*/  UPRMT UR4, UR37, 0x654, UR4 ;  /* 0x0000065425047896 */ /* 0x000fd20008000004 */
[----:B------:R-:W-:Y:S01]  /*78b0*/  SYNCS.ARRIVE.TRANS64.RED.A1T0 RZ, [UR4], RZ ;  /* 0x000000ffffff79a7 */ /* 0x000fe20008100404 */
[----:B------:R-:W-:Y:S05]  /*78c0*/  EXIT ;  /* 0x000000000000794d */ /* 0x000fea0003800000 */
.L_x_19:
[----:B--2---:R2:W1:Y:S02]  /*78d0*/  SYNCS.PHASECHK.TRANS64.TRYWAIT P0, [R2+URZ+0x130], R3 ;  /* 0x00013003020075a7 */ /* 0x00446400080011ff */
[----:B-1----:R-:W-:Y:S05]  /*78e0*/  @!P0 NANOSLEEP.SYNCS 0x989680 ;  /* 0x009896800000895d */ /* 0x002fea0003900000 */
[----:B------:R-:W1:Y:S02]  /*78f0*/  @!P0 SYNCS.PHASECHK.TRANS64 P0, [R2+URZ+0x130], R3 ;  /* 0x00013003020085a7 */ /* 0x000e6400080010ff */
[----:B-1----:R-:W-:Y:S05]  /*7900*/  @!P0 BRA `(.L_x_19) ;  /* 0xfffffffc00f08947 */ /* 0x002fea000383ffff */
[----:B------:R-:W-:Y:S05]  /*7910*/  BRA `(.L_x_120) ;  /* 0xffffff9c00447947 */ /* 0x000fea000383ffff */
.L_x_22:
[----:B-1----:R-:W-:-:S07]  /*7920*/  MOV R2, UR33 ;  /* 0x0000002100027c02 */ /* 0x002fce0008000f00 */
.L_x_121:
[----:B-1----:R1:W2:Y:S02]  /*7930*/  SYNCS.PHASECHK.TRANS64.TRYWAIT P0, [R2+URZ+0x40], R4 ;  /* 0x00004004020075a7 */ /* 0x0022a400080011ff */
[----:B--2---:R-:W-:Y:S05]  /*7940*/  @!P0 NANOSLEEP.SYNCS 0x989680 ;  /* 0x009896800000895d */ /* 0x004fea0003900000 */
[----:B------:R-:W2:Y:S02]  /*7950*/  @!P0 SYNCS.PHASECHK.TRANS64 P0, [R2+URZ+0x40], R4 ;  /* 0x00004004020085a7 */ /* 0x000ea400080010ff */
[----:B--2---:R-:W-:Y:S05]  /*7960*/  @!P0 BRA `(.L_x_121) ;  /* 0xfffffffc00f08947 */ /* 0x004fea000383ffff */
[----:B------:R-:W-:Y:S05]  /*7970*/  BRA `(.L_x_21) ;  /* 0xffffff9c00947947 */ /* 0x000fea000383ffff */
.L_x_28:
[----:B-1----:R-:W-:-:S07]  /*7980*/  MOV R2, UR17 ;  /* 0x0000001100027c02 */ /* 0x002fce0008000f00 */
.L_x_122:
[----:B-1----:R1:W2:Y:S02]  /*7990*/  SYNCS.PHASECHK.TRANS64.TRYWAIT P0, [R2+URZ+0x40], R4 ;  /* 0x00004004020075a7 */ /* 0x0022a400080011ff */
[----:B--2---:R-:W-:Y:S05]  /*79a0*/  @!P0 NANOSLEEP.SYNCS 0x989680 ;  /* 0x009896800000895d */ /* 0x004fea0003900000 */
[----:B------:R-:W2:Y:S02]  /*79b0*/  @!P0 SYNCS.PHASECHK.TRANS64 P0, [R2+URZ+0x40], R4 ;  /* 0x00004004020085a7 */ /* 0x000ea400080010ff */
[----:B--2---:R-:W-:Y:S05]  /*79c0*/  @!P0 BRA `(.L_x_122) ;  /* 0xfffffffc00f08947 */ /* 0x004fea000383ffff */
[----:B------:R-:W-:Y:S05]  /*79d0*/  BRA `(.L_x_27) ;  /* 0xffffffa0003c7947 */ /* 0x000fea000383ffff */
.L_x_32:
[----:B-1----:R1:W2:Y:S02]  /*79e0*/  SYNCS.PHASECHK.TRANS64.TRYWAIT P0, [R2+URZ+0xc0], R3 ;  /* 0x0000c003020075a7 */ /* 0x0022a400080011ff */
[----:B--2---:R-:W-:Y:S05]  /*79f0*/  @!P0 NANOSLEEP.SYNCS 0x989680 ;  /* 0x009896800000895d */ /* 0x004fea0003900000 */
[----:B------:R-:W2:Y:S02]  /*7a00*/  @!P0 SYNCS.PHASECHK.TRANS64 P0, [R2+URZ+0xc0], R3 ;  /* 0x0000c003020085a7 */ /* 0x000ea400080010ff */
[----:B--2---:R-:W-:Y:S05]  /*7a10*/  @!P0 BRA `(.L_x_32) ;  /* 0xfffffffc00f08947 */ /* 0x004fea000383ffff */
[----:B------:R-:W-:Y:S05]  /*7a20*/  BRA `(.L_x_123) ;  /* 0xffffffa000cc7947 */ /* 0x000fea000383ffff */
.L_x_36:
[----:B----4-:R-:W-:-:S07]  /*7a30*/  MOV R0, UR5 ;  /* 0x0000000500007c02 */ /* 0x010fce0008000f00 */
.L_x_124:
[----:B-1----:R1:W2:Y:S02]  /*7a40*/  SYNCS.PHASECHK.TRANS64.TRYWAIT P0, [R0+URZ], R2 ;  /* 0x00000002000075a7 */ /* 0x0022a400080011ff */
[----:B--2---:R-:W-:Y:S05]  /*7a50*/  @!P0 NANOSLEEP.SYNCS 0x989680 ;  /* 0x009896800000895d */ /* 0x004fea0003900000 */
[----:B------:R-:W2:Y:S02]  /*7a60*/  @!P0 SYNCS.PHASECHK.TRANS64 P0, [R0+URZ], R2 ;  /* 0x00000002000085a7 */ /* 0x000ea400080010ff */
[----:B--2---:R-:W-:Y:S05]  /*7a70*/  @!P0 BRA `(.L_x_124) ;  /* 0xfffffffc00f08947 */ /* 0x004fea000383ffff */
[----:B------:R-:W-:Y:S05]  /*7a80*/  BRA `(.L_x_125) ;  /* 0xffffffa8003c7947 */ /* 0x000fea000383ffff */
.L_x_37:
[----:B----4-:R-:W-:-:S07]  /*7a90*/  MOV R0, UR5 ;  /* 0x0000000500007c02 */ /* 0x010fce0008000f00 */
.L_x_126:
[----:B-1----:R1:W2:Y:S02]  /*7aa0*/  SYNCS.PHASECHK.TRANS64.TRYWAIT P0, [R0+URZ], R3 ;  /* 0x00000003000075a7 */ /* 0x0022a400080011ff */
[----:B--2---:R-:W-:Y:S05]  /*7ab0*/  @!P0 NANOSLEEP.SYNCS 0x989680 ;  /* 0x009896800000895d */ /* 0x004fea0003900000 */
[----:B------:R-:W2:Y:S02]  /*7ac0*/  @!P0 SYNCS.PHASECHK.TRANS64 P0, [R0+URZ], R3 ;  /* 0x00000003000085a7 */ /* 0x000ea400080010ff */
[----:B--2---:R-:W-:Y:S05]  /*7ad0*/  @!P0 BRA `(.L_x_126) ;  /* 0xfffffffc00f08947 */ /* 0x004fea000383ffff */
[----:B------:R-:W-:Y:S05]  /*7ae0*/  BRA `(.L_x_127) ;  /* 0xffffffa800487947 */ /* 0x000fea000383ffff */
.L_x_38:
[----:B----4-:R-:W-:-:S07]  /*7af0*/  MOV R0, UR5 ;  /* 0x0000000500007c02 */ /* 0x010fce0008000f00 */
.L_x_128:
[----:B-1----:R1:W2:Y:S02]  /*7b00*/  SYNCS.PHASECHK.TRANS64.TRYWAIT P0, [R0+URZ], R3 ;  /* 0x00000003000075a7 */ /* 0x0022a400080011ff */
[----:B--2---:R-:W-:Y:S05]  /*7b10*/  @!P0 NANOSLEEP.SYNCS 0x989680 ;  /* 0x009896800000895d */ /* 0x004fea0003900000 */
[----:B------:R-:W2:Y:S02]  /*7b20*/  @!P0 SYNCS.PHASECHK.TRANS64 P0, [R0+URZ], R3 ;  /* 0x00000003000085a7 */ /* 0x000ea400080010ff */
[----:B--2---:R-:W-:Y:S05]  /*7b30*/  @!P0 BRA `(.L_x_128) ;  /* 0xfffffffc00f08947 */ /* 0x004fea000383ffff */
[----:B------:R-:W-:Y:S05]  /*7b40*/  BRA `(.L_x_129) ;  /* 0xffffffa800547947 */ /* 0x000fea000383ffff */
.L_x_39:
[----:B----4-:R-:W-:-:S07]  /*7b50*/  MOV R0, UR5 ;  /* 0x0000000500007c02 */ /* 0x010fce0008000f00 */
.L_x_130:
[----:B-1----:R1:W2:Y:S02]  /*7b60*/  SYNCS.PHASECHK.TRANS64.TRYWAIT P0, [R0+URZ], R3 ;  /* 0x00000003000075a7 */ /* 0x0022a400080011ff */
[----:B--2---:R-:W-:Y:S05]  /*7b70*/  @!P0 NANOSLEEP.SYNCS 0x989680 ;  /* 0x009896800000895d */ /* 0x004fea0003900000 */
[----:B------:R-:W2:Y:S02]  /*7b80*/  @!P0 SYNCS.PHASECHK.TRANS64 P0, [R0+URZ], R3 ;  /* 0x00000003000085a7 */ /* 0x000ea400080010ff */
[----:B--2---:R-:W-:Y:S05]  /*7b90*/  @!P0 BRA `(.L_x_130) ;  /* 0xfffffffc00f08947 */ /* 0x004fea000383ffff */
[----:B------:R-:W-:Y:S05]  /*7ba0*/  BRA `(.L_x_131) ;  /* 0xffffffa800607947 */ /* 0x000fea000383ffff */
.L_x_40:
[----:B----4-:R-:W-:-:S07]  /*7bb0*/  MOV R0, UR5 ;  /* 0x0000000500007c02 */ /* 0x010fce0008000f00 */
.L_x_132:
[----:B-1----:R1:W2:Y:S02]  /*7bc0*/  SYNCS.PHASECHK.TRANS64.TRYWAIT P0, [R0+URZ], R3 ;  /* 0x00000003000075a7 */ /* 0x0022a400080011ff */
[----:B--2---:R-:W-:Y:S05]  /*7bd0*/  @!P0 NANOSLEEP.SYNCS 0x989680 ;  /* 0x009896800000895d */ /* 0x004fea0003900000 */
[----:B------:R-:W2:Y:S02]  /*7be0*/  @!P0 SYNCS.PHASECHK.TRANS64 P0, [R0+URZ], R3 ;  /* 0x00000003000085a7 */ /* 0x000ea400080010ff */
[----:B--2---:R-:W-:Y:S05]  /*7bf0*/  @!P0 BRA `(.L_x_132) ;  /* 0xfffffffc00f08947 */ /* 0x004fea000383ffff */
[----:B------:R-:W-:Y:S05]  /*7c00*/  BRA `(.L_x_133) ;  /* 0xffffffa8006c7947 */ /* 0x000fea000383ffff */
.L_x_41:
[----:B----4-:R-:W-:-:S07]  /*7c10*/  MOV R0, UR5 ;  /* 0x0000000500007c02 */ /* 0x010fce0008000f00 */
.L_x_134:
[----:B-1----:R1:W2:Y:S02]  /*7c20*/  SYNCS.PHASECHK.TRANS64.TRYWAIT P0, [R0+URZ], R3 ;  /* 0x00000003000075a7 */ /* 0x0022a400080011ff */
[----:B--2---:R-:W-:Y:S05]  /*7c30*/  @!P0 NANOSLEEP.SYNCS 0x989680 ;  /* 0x009896800000895d */ /* 0x004fea0003900000 */
[----:B------:R-:W2:Y:S02]  /*7c40*/  @!P0 SYNCS.PHASECHK.TRANS64 P0, [R0+URZ], R3 ;  /* 0x00000003000085a7 */ /* 0x000ea400080010ff */
[----:B--2---:R-:W-:Y:S05]  /*7c50*/  @!P0 BRA `(.L_x_134) ;  /* 0xfffffffc00f08947 */ /* 0x004fea000383ffff */
[----:B------:R-:W-:Y:S05]  /*7c60*/  BRA `(.L_x_135) ;  /* 0xffffffa800787947 */ /* 0x000fea000383ffff */
.L_x_42:
[----:B----4-:R-:W-:-:S07]  /*7c70*/  MOV R0, UR5 ;  /* 0x0000000500007c02 */ /* 0x010fce0008000f00 */
.L_x_136:
[----:B-1----:R1:W2:Y:S02]  /*7c80*/  SYNCS.PHASECHK.TRANS64.TRYWAIT P0, [R0+URZ], R3 ;  /* 0x00000003000075a7 */ /* 0x0022a400080011ff */
[----:B--2---:R-:W-:Y:S05]  /*7c90*/  @!P0 NANOSLEEP.SYNCS 0x989680 ;  /* 0x009896800000895d */ /* 0x004fea0003900000 */
[----:B------:R-:W2:Y:S02]  /*7ca0*/  @!P0 SYNCS.PHASECHK.TRANS64 P0, [R0+URZ], R3 ;  /* 0x00000003000085a7 */ /* 0x000ea400080010ff */
[----:B--2---:R-:W-:Y:S05]  /*7cb0*/  @!P0 BRA `(.L_x_136) ;  /* 0xfffffffc00f08947 */ /* 0x004fea000383ffff */
[----:B------:R-:W-:Y:S05]  /*7cc0*/  BRA `(.L_x_137) ;  /* 0xffffffa800847947 */ /* 0x000fea000383ffff */
.L_x_45:
[----:B-1----:R1:W2:Y:S02]  /*7cd0*/  SYNCS.PHASECHK.TRANS64.TRYWAIT P0, [R0+URZ+0x120], R4 ;  /* 0x00012004000075a7 */ /* 0x0022a400080011ff */
[----:B--2---:R-:W-:Y:S05]  /*7ce0*/  @!P0 NANOSLEEP.SYNCS 0x989680 ;  /* 0x009896800000895d */ /* 0x004fea0003900000 */
[----:B------:R-:W2:Y:S02]  /*7cf0*/  @!P0 SYNCS.PHASECHK.TRANS64 P0, [R0+URZ+0x120], R4 ;  /* 0x00012004000085a7 */ /* 0x000ea400080010ff */
[----:B--2---:R-:W-:Y:S05]  /*7d00*/  @!P0 BRA `(.L_x_45) ;  /* 0xfffffffc00f08947 */ /* 0x004fea000383ffff */
[----:B------:R-:W-:Y:S05]  /*7d10*/  BRA `(.L_x_138) ;  /* 0xffffffa800e07947 */ /* 0x000fea000383ffff */
.L_x_46:
[----:B------:R-:W-:-:S07]  /*7d20*/  MOV R0, UR5 ;  /* 0x0000000500007c02 */ /* 0x000fce0008000f00 */
.L_x_139:
[----:B-1----:R1:W2:Y:S02]  /*7d30*/  SYNCS.PHASECHK.TRANS64.TRYWAIT P0, [R0+URZ+0xd0], R5 ;  /* 0x0000d005000075a7 */ /* 0x0022a400080011ff */
[----:B--2---:R-:W-:Y:S05]  /*7d40*/  @!P0 NANOSLEEP.SYNCS 0x989680 ;  /* 0x009896800000895d */ /* 0x004fea0003900000 */
[----:B------:R-:W2:Y:S02]  /*7d50*/  @!P0 SYNCS.PHASECHK.TRANS64 P0, [R0+URZ+0xd0], R5 ;  /* 0x0000d005000085a7 */ /* 0x000ea400080010ff */
[----:B--2---:R-:W-:Y:S05]  /*7d60*/  @!P0 BRA `(.L_x_139) ;  /* 0xfffffffc00f08947 */ /* 0x004fea000383ffff */
[----:B------:R-:W-:Y:S05]  /*7d70*/  BRA `(.L_x_140) ;  /* 0xffffffa800f07947 */ /* 0x000fea000383ffff */
.L_x_47:
[----:B-1----:R1:W2:Y:S02]  /*7d80*/  SYNCS.PHASECHK.TRANS64.TRYWAIT P1, [R0+URZ+0xc0], R4 ;  /* 0x0000c004000075a7 */ /* 0x0022a400080211ff */
[----:B--2---:R-:W-:Y:S05]  /*7d90*/  @!P1 NANOSLEEP.SYNCS 0x989680 ;  /* 0x009896800000995d */ /* 0x004fea0003900000 */
[----:B------:R-:W2:Y:S02]  /*7da0*/  @!P1 SYNCS.PHASECHK.TRANS64 P1, [R0+URZ+0xc0], R4 ;  /* 0x0000c004000095a7 */ /* 0x000ea400080210ff */
[----:B--2---:R-:W-:Y:S05]  /*7db0*/  @!P1 BRA `(.L_x_47) ;  /* 0xfffffffc00f09947 */ /* 0x004fea000383ffff */
[----:B------:R-:W-:Y:S05]  /*7dc0*/  BRA `(.L_x_141) ;  /* 0xffffffac00207947 */ /* 0x000fea000383ffff */
.L_x_50:
[----:B------:R-:W-:-:S07]  /*7dd0*/  MOV R0, UR5 ;  /* 0x0000000500007c02 */ /* 0x000fce0008000f00 */
.L_x_142:
[----:B-1----:R1:W2:Y:S02]  /*7de0*/  SYNCS.PHASECHK.TRANS64.TRYWAIT P0, [R0+URZ+0xd0], R2 ;  /* 0x0000d002000075a7 */ /* 0x0022a400080011ff */
[----:B--2---:R-:W-:Y:S05]  /*7df0*/  @!P0 NANOSLEEP.SYNCS 0x989680 ;  /* 0x009896800000895d */ /* 0x004fea0003900000 */
[----:B------:R-:W2:Y:S02]  /*7e00*/  @!P0 SYNCS.PHASECHK.TRANS64 P0, [R0+URZ+0xd0], R2 ;  /* 0x0000d002000085a7 */ /* 0x000ea400080010ff */
[----:B--2---:R-:W-:Y:S05]  /*7e10*/  @!P0 BRA `(.L_x_142) ;  /* 0xfffffffc00f08947 */ /* 0x004fea000383ffff */
[----:B------:R-:W-:Y:S05]  /*7e20*/  BRA `(.L_x_49) ;  /* 0xffffffac00747947 */ /* 0x000fea000383ffff */
.L_x_57:
[----:B-1----:R1:W2:Y:S02]  /*7e30*/  SYNCS.PHASECHK.TRANS64.TRYWAIT P1, [R0+URZ+0xc0], R2 ;  /* 0x0000c002000075a7 */ /* 0x0022a400080211ff */
[----:B--2---:R-:W-:Y:S05]  /*7e40*/  @!P1 NANOSLEEP.SYNCS 0x989680 ;  /* 0x009896800000995d */ /* 0x004fea0003900000 */
[----:B------:R-:W2:Y:S02]  /*7e50*/  @!P1 SYNCS.PHASECHK.TRANS64 P1, [R0+URZ+0xc0], R2 ;  /* 0x0000c002000095a7 */ /* 0x000ea400080210ff */
[----:B--2---:R-:W-:Y:S05]  /*7e60*/  @!P1 BRA `(.L_x_57) ;  /* 0xfffffffc00f09947 */ /* 0x004fea000383ffff */
[----:B------:R-:W-:Y:S05]  /*7e70*/  BRA `(.L_x_143) ;  /* 0xffffffb000e47947 */ /* 0x000fea000383ffff */
.L_x_58:
[----:B------:R-:W-:-:S07]  /*7e80*/  MOV R2, UR7 ;  /* 0x0000000700027c02 */ /* 0x000fce0008000f00 */
.L_x_144:
[----:B-1----:R1:W2:Y:S02]  /*7e90*/  SYNCS.PHASECHK.TRANS64.TRYWAIT P0, [R2+URZ+0x100], R0 ;  /* 0x00010000020075a7 */ /* 0x0022a400080011ff */
[----:B--2---:R-:W-:Y:S05]  /*7ea0*/  @!P0 NANOSLEEP.SYNCS 0x989680 ;  /* 0x009896800000895d */ /* 0x004fea0003900000 */
[----:B------:R-:W2:Y:S02]  /*7eb0*/  @!P0 SYNCS.PHASECHK.TRANS64 P0, [R2+URZ+0x100], R0 ;  /* 0x00010000020085a7 */ /* 0x000ea400080010ff */
[----:B--2---:R-:W-:Y:S05]  /*7ec0*/  @!P0 BRA `(.L_x_144) ;  /* 0xfffffffc00f08947 */ /* 0x004fea000383ffff */
[----:B------:R-:W-:Y:S05]  /*7ed0*/  BRA `(.L_x_145) ;  /* 0xffffffb4001c7947 */ /* 0x000fea000383ffff */
.L_x_61:
[----:B------:R-:W-:Y:S07]  /*7ee0*/  MOV R0, UR6 ;  /* 0x0000000600007c02 */ /* 0x000fee0008000f00 */
.L_x_146:
[----:B-1----:R1:W2:Y:S02]  /*7ef0*/  SYNCS.PHASECHK.TRANS64.TRYWAIT P0, [R0+URZ], R2 ;  /* 0x00000002000075a7 */ /* 0x0022a400080011ff */
[----:B--2---:R-:W-:Y:S05]  /*7f00*/  @!P0 NANOSLEEP.SYNCS 0x989680 ;  /* 0x009896800000895d */ /* 0x004fea0003900000 */
[----:B------:R-:W2:Y:S02]  /*7f10*/  @!P0 SYNCS.PHASECHK.TRANS64 P0, [R0+URZ], R2 ;  /* 0x00000002000085a7 */ /* 0x000ea400080010ff */
[----:B--2---:R-:W-:Y:S05]  /*7f20*/  @!P0 BRA `(.L_x_146) ;  /* 0xfffffffc00f08947 */ /* 0x004fea000383ffff */
[----:B------:R-:W-:Y:S05]  /*7f30*/  BRA `(.L_x_60) ;  /* 0xffffffb400387947 */ /* 0x000fea000383ffff */
.L_x_64:
[----:B------:R-:W-:-:S07]  /*7f40*/  MOV R0, UR6 ;  /* 0x0000000600007c02 */ /* 0x000fce0008000f00 */
.L_x_147:
[----:B--2---:R2:W4:Y:S02]  /*7f50*/  SYNCS.PHASECHK.TRANS64.TRYWAIT P0, [R0+URZ], R2 ;  /* 0x00000002000075a7 */ /* 0x00452400080011ff */
[----:B----4-:R-:W-:Y:S05]  /*7f60*/  @!P0 NANOSLEEP.SYNCS 0x989680 ;  /* 0x009896800000895d */ /* 0x010fea0003900000 */
[----:B------:R-:W4:Y:S02]  /*7f70*/  @!P0 SYNCS.PHASECHK.TRANS64 P0, [R0+URZ], R2 ;  /* 0x00000002000085a7 */ /* 0x000f2400080010ff */
[----:B----4-:R-:W-:Y:S05]  /*7f80*/  @!P0 BRA `(.L_x_147) ;  /* 0xfffffffc00f08947 */ /* 0x010fea000383ffff */
[----:B------:R-:W-:Y:S05]  /*7f90*/  BRA `(.L_x_148) ;  /* 0xffffffb800147947 */ /* 0x000fea000383ffff */
.L_x_65:
[----:B------:R-:W-:-:S07]  /*7fa0*/  MOV R0, UR6 ;  /* 0x0000000600007c02 */ /* 0x000fce0008000f00 */
.L_x_149:
[----:B-1----:R1:W2:Y:S02]  /*7fb0*/  SYNCS.PHASECHK.TRANS64.TRYWAIT P0, [R0+URZ], R3 ;  /* 0x00000003000075a7 */ /* 0x0022a400080011ff */
[----:B--2---:R-:W-:Y:S05]  /*7fc0*/  @!P0 NANOSLEEP.SYNCS 0x989680 ;  /* 0x009896800000895d */ /* 0x004fea0003900000 */
[----:B------:R-:W2:Y:S02]  /*7fd0*/  @!P0 SYNCS.PHASECHK.TRANS64 P0, [R0+URZ], R3 ;  /* 0x00000003000085a7 */ /* 0x000ea400080010ff */
[----:B--2---:R-:W-:Y:S05]  /*7fe0*/  @!P0 BRA `(.L_x_149) ;  /* 0xfffffffc00f08947 */ /* 0x004fea000383ffff */
[----:B------:R-:W-:Y:S05]  /*7ff0*/  BRA `(.L_x_150) ;  /* 0xffffffb800207947 */ /* 0x000fea000383ffff */
.L_x_66:
[----:B------:R-:W-:-:S07]  /*8000*/  MOV R0, UR6 ;  /* 0x0000000600007c02 */ /* 0x000fce0008000f00 */
.L_x_151:
[----:B-1----:R1:W2:Y:S02]  /*8010*/  SYNCS.PHASECHK.TRANS64.TRYWAIT P0, [R0+URZ], R3 ;  /* 0x00000003000075a7 */ /* 0x0022a400080011ff */
[----:B--2---:R-:W-:Y:S05]  /*8020*/  @!P0 NANOSLEEP.SYNCS 0x989680 ;  /* 0x009896800000895d */ /* 0x004fea0003900000 */
[----:B------:R-:W2:Y:S02]  /*8030*/  @!P0 SYNCS.PHASECHK.TRANS64 P0, [R0+URZ], R3 ;  /* 0x00000003000085a7 */ /* 0x000ea400080010ff */
[----:B--2---:R-:W-:Y:S05]  /*8040*/  @!P0 BRA `(.L_x_151) ;  /* 0xfffffffc00f08947 */ /* 0x004fea000383ffff */
[----:B------:R-:W-:Y:S05]  /*8050*/  BRA `(.L_x_152) ;  /* 0xffffffb8002c7947 */ /* 0x000fea000383ffff */
.L_x_67:
[----:B-1----:R-:W-:-:S07]  /*8060*/  MOV R0, UR7 ;  /* 0x0000000700007c02 */ /* 0x002fce0008000f00 */
.L_x_153:
[----:B-1----:R1:W2:Y:S02]  /*8070*/  SYNCS.PHASECHK.TRANS64.TRYWAIT P0, [R0+URZ], R2 ;  /* 0x00000002000075a7 */ /* 0x0022a400080011ff */
[----:B--2---:R-:W-:Y:S05]  /*8080*/  @!P0 NANOSLEEP.SYNCS 0x989680 ;  /* 0x009896800000895d */ /* 0x004fea0003900000 */
[----:B------:R-:W2:Y:S02]  /*8090*/  @!P0 SYNCS.PHASECHK.TRANS64 P0, [R0+URZ], R2 ;  /* 0x00000002000085a7 */ /* 0x000ea400080010ff */
[----:B--2---:R-:W-:Y:S05]  /*80a0*/  @!P0 BRA `(.L_x_153) ;  /* 0xfffffffc00f08947 */ /* 0x004fea000383ffff */
[----:B------:R-:W-:Y:S05]  /*80b0*/  BRA `(.L_x_154) ;  /* 0xffffffb800387947 */ /* 0x000fea000383ffff */
.L_x_72:
[----:B--2---:R2:W3:Y:S02]  /*80c0*/  SYNCS.PHASECHK.TRANS64.TRYWAIT P0, [R0+URZ+0xc0], R2 ;  /* 0x0000c002000075a7 */ /* 0x0044e400080011ff */
[----:B---3--:R-:W-:Y:S05]  /*80d0*/  @!P0 NANOSLEEP.SYNCS 0x989680 ;  /* 0x009896800000895d */ /* 0x008fea0003900000 */
[----:B------:R-:W3:Y:S02]  /*80e0*/  @!P0 SYNCS.PHASECHK.TRANS64 P0, [R0+URZ+0xc0], R2 ;  /* 0x0000c002000085a7 */ /* 0x000ee400080010ff */
[----:B---3--:R-:W-:Y:S05]  /*80f0*/  @!P0 BRA `(.L_x_72) ;  /* 0xfffffffc00f08947 */ /* 0x008fea000383ffff */
[----:B------:R-:W-:Y:S05]  /*8100*/  BRA `(.L_x_155) ;  /* 0xffffffbc00347947 */ /* 0x000fea000383ffff */
.L_x_75:
[----:B------:R-:W-:Y:S07]  /*8110*/  MOV R0, UR6 ;  /* 0x0000000600007c02 */ /* 0x000fee0008000f00 */
.L_x_156:
[----:B--2---:R2:W3:Y:S02]  /*8120*/  SYNCS.PHASECHK.TRANS64.TRYWAIT P0, [R0+URZ+0xb8], R2 ;  /* 0x0000b802000075a7 */ /* 0x0044e400080011ff */
[----:B---3--:R-:W-:Y:S05]  /*8130*/  @!P0 NANOSLEEP.SYNCS 0x989680 ;  /* 0x009896800000895d */ /* 0x008fea0003900000 */
[----:B------:R-:W3:Y:S02]  /*8140*/  @!P0 SYNCS.PHASECHK.TRANS64 P0, [R0+URZ+0xb8], R2 ;  /* 0x0000b802000085a7 */ /* 0x000ee400080010ff */
[----:B---3--:R-:W-:Y:S05]  /*8150*/  @!P0 BRA `(.L_x_156) ;  /* 0xfffffffc00f08947 */ /* 0x008fea000383ffff */
[----:B------:R-:W-:Y:S05]  /*8160*/  BRA `(.L_x_74) ;  /* 0xffffffc000147947 */ /* 0x000fea000383ffff */
.L_x_78:
[----:B------:R-:W-:Y:S07]  /*8170*/  MOV R0, UR15 ;  /* 0x0000000f00007c02 */ /* 0x000fee0008000f00 */
.L_x_157:
[----:B-1----:R1:W2:Y:S02]  /*8180*/  SYNCS.PHASECHK.TRANS64.TRYWAIT P0, [R0+URZ+0x98], R9 ;  /* 0x00009809000075a7 */ /* 0x0022a400080011ff */
[----:B--2---:R-:W-:Y:S05]  /*8190*/  @!P0 NANOSLEEP.SYNCS 0x989680 ;  /* 0x009896800000895d */ /* 0x004fea0003900000 */
[----:B------:R-:W2:Y:S02]  /*81a0*/  @!P0 SYNCS.PHASECHK.TRANS64 P0, [R0+URZ+0x98], R9 ;  /* 0x00009809000085a7 */ /* 0x000ea400080010ff */
[----:B--2---:R-:W-:Y:S05]  /*81b0*/  @!P0 BRA `(.L_x_157) ;  /* 0xfffffffc00f08947 */ /* 0x004fea000383ffff */
[----:B------:R-:W-:Y:S05]  /*81c0*/  BRA `(.L_x_158) ;  /* 0xffffffc0008c7947 */ /* 0x000fea000383ffff */
.L_x_79:
[----:B------:R-:W-:Y:S07]  /*81d0*/  MOV R0, UR7 ;  /* 0x0000000700007c02 */ /* 0x000fee0008000f00 */
.L_x_159:
[----:B-1----:R1:W2:Y:S02]  /*81e0*/  SYNCS.PHASECHK.TRANS64.TRYWAIT P0, [R0+URZ+0x98], R14 ;  /* 0x0000980e000075a7 */ /* 0x0022a400080011ff */
[----:B--2---:R-:W-:Y:S05]  /*81f0*/  @!P0 NANOSLEEP.SYNCS 0x989680 ;  /* 0x009896800000895d */ /* 0x004fea0003900000 */
[----:B------:R-:W2:Y:S02]  /*8200*/  @!P0 SYNCS.PHASECHK.TRANS64 P0, [R0+URZ+0x98], R14 ;  /* 0x0000980e000085a7 */ /* 0x000ea400080010ff */
[----:B--2---:R-:W-:Y:S05]  /*8210*/  @!P0 BRA `(.L_x_159) ;  /* 0xfffffffc00f08947 */ /* 0x004fea000383ffff */
[----:B------:R-:W-:Y:S05]  /*8220*/  BRA `(.L_x_160) ;  /* 0xffffffc4002c7947 */ /* 0x000fea000383ffff */
.L_x_81:
[----:B------:R-:W-:-:S07]  /*8230*/  MOV R0, UR4 ;  /* 0x0000000400007c02 */ /* 0x000fce0008000f00 */
.L_x_161:
[----:B-1----:R1:W3:Y:S02]  /*8240*/  SYNCS.PHASECHK.TRANS64.TRYWAIT P0, [R0+URZ], R2 ;  /* 0x00000002000075a7 */ /* 0x0022e400080011ff */
[----:B---3--:R-:W-:Y:S05]  /*8250*/  @!P0 NANOSLEEP.SYNCS 0x989680 ;  /* 0x009896800000895d */ /* 0x008fea0003900000 */
[----:B------:R-:W3:Y:S02]  /*8260*/  @!P0 SYNCS.PHASECHK.TRANS64 P0, [R0+URZ], R2 ;  /* 0x00000002000085a7 */ /* 0x000ee400080010ff */
[----:B---3--:R-:W-:Y:S05]  /*8270*/  @!P0 BRA `(.L_x_161) ;  /* 0xfffffffc00f08947 */ /* 0x008fea000383ffff */
[----:B------:R-:W-:Y:S05]  /*8280*/  BRA `(.L_x_162) ;  /* 0xffffffc400b87947 */ /* 0x000fea000383ffff */
.L_x_82:
[----:B------:R-:W-:-:S07]  /*8290*/  MOV R0, UR4 ;  /* 0x0000000400007c02 */ /* 0x000fce0008000f00 */
.L_x_163:
[----:B-1----:R1:W3:Y:S02]  /*82a0*/  SYNCS.PHASECHK.TRANS64.TRYWAIT P0, [R0+URZ], R2 ;  /* 0x00000002000075a7 */ /* 0x0022e400080011ff */
[----:B---3--:R-:W-:Y:S05]  /*82b0*/  @!P0 NANOSLEEP.SYNCS 0x989680 ;  /* 0x009896800000895d */ /* 0x008fea0003900000 */
[----:B------:R-:W3:Y:S02]  /*82c0*/  @!P0 SYNCS.PHASECHK.TRANS64 P0, [R0+URZ], R2 ;  /* 0x00000002000085a7 */ /* 0x000ee400080010ff */
[----:B---3--:R-:W-:Y:S05]  /*82d0*/  @!P0 BRA `(.L_x_163) ;  /* 0xfffffffc00f08947 */ /* 0x008fea000383ffff */
[----:B------:R-:W-:Y:S05]  /*82e0*/  BRA `(.L_x_164) ;  /* 0xffffffc400c47947 */ /* 0x000fea000383ffff */
.L_x_84:
[----:B--2---:R2:W4:Y:S02]  /*82f0*/  SYNCS.PHASECHK.TRANS64.TRYWAIT P0, [R0+URZ+0xc0], R2 ;  /* 0x0000c002000075a7 */ /* 0x00452400080011ff */
[----:B----4-:R-:W-:Y:S05]  /*8300*/  @!P0 NANOSLEEP.SYNCS 0x989680 ;  /* 0x009896800000895d */ /* 0x010fea0003900000 */
[----:B------:R-:W4:Y:S02]  /*8310*/  @!P0 SYNCS.PHASECHK.TRANS64 P0, [R0+URZ+0xc0], R2 ;  /* 0x0000c002000085a7 */ /* 0x000f2400080010ff */
[----:B----4-:R-:W-:Y:S05]  /*8320*/  @!P0 BRA `(.L_x_84) ;  /* 0xfffffffc00f08947 */ /* 0x010fea000383ffff */
[----:B------:R-:W-:Y:S05]  /*8330*/  BRA `(.L_x_165) ;  /* 0xffffffc800c47947 */ /* 0x000fea000383ffff */
.L_x_95:
[----:B-1----:R1:W2:Y:S02]  /*8340*/  SYNCS.PHASECHK.TRANS64.TRYWAIT P0, [R0+URZ+0x80], R4 ;  /* 0x00008004000075a7 */ /* 0x0022a400080011ff */
[----:B--2---:R-:W-:Y:S05]  /*8350*/  @!P0 NANOSLEEP.SYNCS 0x989680 ;  /* 0x009896800000895d */ /* 0x004fea0003900000 */
[----:B------:R-:W2:Y:S02]  /*8360*/  @!P0 SYNCS.PHASECHK.TRANS64 P0, [R0+URZ+0x80], R4 ;  /* 0x00008004000085a7 */ /* 0x000ea400080010ff */
[----:B--2---:R-:W-:Y:S05]  /*8370*/  @!P0 BRA `(.L_x_95) ;  /* 0xfffffffc00f08947 */ /* 0x004fea000383ffff */
[----:B------:R-:W-:Y:S05]  /*8380*/  BRA `(.L_x_94) ;  /* 0xffffffd8003c7947 */ /* 0x000fea000383ffff */
.L_x_97:
[----:B-1----:R1:W4:Y:S02]  /*8390*/  SYNCS.PHASECHK.TRANS64.TRYWAIT P1, [R69+URZ+0xe0], R3 ;  /* 0x0000e003450075a7 */ /* 0x00232400080211ff */
[----:B----4-:R-:W-:Y:S05]  /*83a0*/  @!P1 NANOSLEEP.SYNCS 0x989680 ;  /* 0x009896800000995d */ /* 0x010fea0003900000 */
[----:B------:R-:W4:Y:S02]  /*83b0*/  @!P1 SYNCS.PHASECHK.TRANS64 P1, [R69+URZ+0xe0], R3 ;  /* 0x0000e003450095a7 */ /* 0x000f2400080210ff */
[----:B----4-:R-:W-:Y:S05]  /*83c0*/  @!P1 BRA `(.L_x_97) ;  /* 0xfffffffc00f09947 */ /* 0x010fea000383ffff */
[----:B------:R-:W-:Y:S05]  /*83d0*/  BRA `(.L_x_96) ;  /* 0xffffffd800747947 */ /* 0x000fea000383ffff */
.L_x_108:
[----:B---3--:R3:W4:Y:S02]  /*83e0*/  SYNCS.PHASECHK.TRANS64.TRYWAIT P0, [R3+URZ+0x80], R76 ;  /* 0x0000804c030075a7 */ /* 0x00872400080011ff */
[----:B----4-:R-:W-:Y:S05]  /*83f0*/  @!P0 NANOSLEEP.SYNCS 0x989680 ;  /* 0x009896800000895d */ /* 0x010fea0003900000 */
[----:B------:R-:W4:Y:S02]  /*8400*/  @!P0 SYNCS.PHASECHK.TRANS64 P0, [R3+URZ+0x80], R76 ;  /* 0x0000804c030085a7 */ /* 0x000f2400080010ff */
[----:B----4-:R-:W-:Y:S05]  /*8410*/  @!P0 BRA `(.L_x_108) ;  /* 0xfffffffc00f08947 */ /* 0x010fea000383ffff */
[----:B------:R-:W-:Y:S05]  /*8420*/  BRA `(.L_x_107) ;  /* 0xffffffe4005c7947 */ /* 0x000fea000383ffff */
        .weak           $__internal_0_$__cuda_sm10x_tcgen05_guardrail_trap_col_being_dealloced_not_returned_by_alloc
        .type           $__internal_0_$__cuda_sm10x_tcgen05_guardrail_trap_col_being_dealloced_not_returned_by_alloc,@function
        .size           $__internal_0_$__cuda_sm10x_tcgen05_guardrail_trap_col_being_dealloced_not_returned_by_alloc,($__internal_1_$__cuda_sm10x_tcgen05_guardrail_trap_phase_invalid_during_alloc - $__internal_0_$__cuda_sm10x_tcgen05_guardrail_trap_col_being_dealloced_not_returned_by_alloc)
$__internal_0_$__cuda_sm10x_tcgen05_guardrail_trap_col_being_dealloced_not_returned_by_alloc:
[----:B------:R-:W-:Y:S05]  /*8430*/  BPT.TRAP 0x1 ;  /* 0x000000040000795c */ /* 0x000fea0000300000 */
[----:B------:R-:W-:-:S04]  /*8440*/  HFMA2 R3, -RZ, RZ, 0, 0 ;  /* 0x00000000ff037431 */ /* 0x000fc800000001ff */
[----:B------:R-:W-:Y:S05]  /*8450*/  RET.REL.NODEC R2 `(_ZN7cutlass13device_kernelINS_4gemm6kernel13GemmUniversalIN4cute5tupleIJiiiiEEENS1_10collective13CollectiveMmaINS1_35MainloopSm100TmaUmmaWarpSpecializedILi8ELi2ELi4ENS5_IJNS4_1CILi1EEESB_SB_EEEEENS5_IJNSA_ILi128EEENSA_ILi64EEESF_EEENS_6half_tENS5_IJlSB_lEEESH_SI_NS4_8TiledMMAINS4_8MMA_AtomIJNS4_20SM100_MMA_F16BF16_SSISH_SH_fLi128ELi64ELNS4_4UMMA5MajorE0ELSN_0ELNSM_7ScaleInE0ELSO_0EEEEEENS4_6LayoutISC_NS5_IJNSA_ILi0EEESS_SS_EEEEENS5_IJNS4_10UnderscoreESV_SV_EEEEENS4_13SM90_TMA_LOADENS4_14ComposedLayoutINS4_7SwizzleILi3ELi4ELi3EEENS4_18smem_ptr_flag_bitsILi16EEENSR_INS5_IJNSA_ILi8EEESF_EEENS5_IJSF_SB_EEEEEEEvNS4_8identityESY_S18_vS19_EENS_8epilogue10collective18CollectiveEpilogueINS1B_23Sm100TmaWarpSpecializedILi3ELi2ELi32ELb1ELb0EEEJSG_NS5_IJNSR_ISE_SB_EENSR_INSA_ILi32EEESB_EEEEESH_SI_SH_SI_NS1B_6fusion15FusionCallbacksIS1F_NS1K_17LinCombPerRowBiasISH_fSH_SH_fLi8ELNS_15FloatRoundStyleE2EEESG_S1J_JEEENS4_5SM1004TMEM4LOAD26SM100_TMEM_LOAD_32dp32b32xESY_NSZ_INS10_ILi2ELi4ELi3EEES13_NSR_INS5_IJS14_S1H_EEENS5_IJS1H_SB_EEEEEEENS4_39AutoVectorizingCopyWithAssumedAlignmentILi128EEENS4_14SM90_TMA_STOREES1Y_S20_S20_EEEvvEEEEvNT_6ParamsE) ;  /* 0xffffff7802e87950 */ /* 0x000fea0003c3ffff */
        .weak           $__internal_1_$__cuda_sm10x_tcgen05_guardrail_trap_phase_invalid_during_alloc
        .type           $__internal_1_$__cuda_sm10x_tcgen05_guardrail_trap_phase_invalid_during_alloc,@function
        .size           $__internal_1_$__cuda_sm10x_tcgen05_guardrail_trap_phase_invalid_during_alloc,($__internal_2_$__cuda_sm10x_tcgen05_guardrail_trap_unallocated_columns_being_dealloced - $__internal_1_$__cuda_sm10x_tcgen05_guardrail_trap_phase_invalid_during_alloc)
$__internal_1_$__cuda_sm10x_tcgen05_guardrail_trap_phase_invalid_during_alloc:
[----:B------:R-:W-:Y:S05]  /*8460*/  BPT.TRAP 0x1 ;  /* 0x000000040000795c */ /* 0x000fea0000300000 */
[----:B------:R-:W-:-:S04]  /*8470*/  MOV R3, 0x0 ;  /* 0x0000000000037802 */ /* 0x000fc80000000f00 */
[----:B------:R-:W-:Y:S05]  /*8480*/  RET.REL.NODEC R2 `(_ZN7cutlass13device_kernelINS_4gemm6kernel13GemmUniversalIN4cute5tupleIJiiiiEEENS1_10collective13CollectiveMmaINS1_35MainloopSm100TmaUmmaWarpSpecializedILi8ELi2ELi4ENS5_IJNS4_1CILi1EEESB_SB_EEEEENS5_IJNSA_ILi128EEENSA_ILi64EEESF_EEENS_6half_tENS5_IJlSB_lEEESH_SI_NS4_8TiledMMAINS4_8MMA_AtomIJNS4_20SM100_MMA_F16BF16_SSISH_SH_fLi128ELi64ELNS4_4UMMA5MajorE0ELSN_0ELNSM_7ScaleInE0ELSO_0EEEEEENS4_6LayoutISC_NS5_IJNSA_ILi0EEESS_SS_EEEEENS5_IJNS4_10UnderscoreESV_SV_EEEEENS4_13SM90_TMA_LOADENS4_14ComposedLayoutINS4_7SwizzleILi3ELi4ELi3EEENS4_18smem_ptr_flag_bitsILi16EEENSR_INS5_IJNSA_ILi8EEESF_EEENS5_IJSF_SB_EEEEEEEvNS4_8identityESY_S18_vS19_EENS_8epilogue10collective18CollectiveEpilogueINS1B_23Sm100TmaWarpSpecializedILi3ELi2ELi32ELb1ELb0EEEJSG_NS5_IJNSR_ISE_SB_EENSR_INSA_ILi32EEESB_EEEEESH_SI_SH_SI_NS1B_6fusion15FusionCallbacksIS1F_NS1K_17LinCombPerRowBiasISH_fSH_SH_fLi8ELNS_15FloatRoundStyleE2EEESG_S1J_JEEENS4_5SM1004TMEM4LOAD26SM100_TMEM_LOAD_32dp32b32xESY_NSZ_INS10_ILi2ELi4ELi3EEES13_NSR_INS5_IJS14_S1H_EEENS5_IJS1H_SB_EEEEEEENS4_39AutoVectorizingCopyWithAssumedAlignmentILi128EEENS4_14SM90_TMA_STOREES1Y_S20_S20_EEEvvEEEEvNT_6ParamsE) ;  /* 0xffffff7802dc7950 */ /* 0x000fea0003c3ffff */
        .weak           $__internal_2_$__cuda_sm10x_tcgen05_guardrail_trap_unallocated_columns_being_dealloced
        .type           $__internal_2_$__cuda_sm10x_tcgen05_guardrail_trap_unallocated_columns_being_dealloced,@function
        .size           $__internal_2_$__cuda_sm10x_tcgen05_guardrail_trap_unallocated_columns_being_dealloced,(.L_x_167 - $__internal_2_$__cuda_sm10x_tcgen05_guardrail_trap_unallocated_columns_being_dealloced)
$__internal_2_$__cuda_sm10x_tcgen05_guardrail_trap_unallocated_columns_being_dealloced:
[----:B------:R-:W-:Y:S05]  /*8490*/  BPT.TRAP 0x1 ;  /* 0x000000040000795c */ /* 0x000fea0000300000 */
[----:B------:R-:W-:-:S04]  /*84a0*/  HFMA2 R3, -RZ, RZ, 0, 0 ;  /* 0x00000000ff037431 */ /* 0x000fc800000001ff */
[----:B------:R-:W-:Y:S05]  /*84b0*/  RET.REL.NODEC R2 `(_ZN7cutlass13device_kernelINS_4gemm6kernel13GemmUniversalIN4cute5tupleIJiiiiEEENS1_10collective13CollectiveMmaINS1_35MainloopSm100TmaUmmaWarpSpecializedILi8ELi2ELi4ENS5_IJNS4_1CILi1EEESB_SB_EEEEENS5_IJNSA_ILi128EEENSA_ILi64EEESF_EEENS_6half_tENS5_IJlSB_lEEESH_SI_NS4_8TiledMMAINS4_8MMA_AtomIJNS4_20SM100_MMA_F16BF16_SSISH_SH_fLi128ELi64ELNS4_4UMMA5MajorE0ELSN_0ELNSM_7ScaleInE0ELSO_0EEEEEENS4_6LayoutISC_NS5_IJNSA_ILi0EEESS_SS_EEEEENS5_IJNS4_10UnderscoreESV_SV_EEEEENS4_13SM90_TMA_LOADENS4_14ComposedLayoutINS4_7SwizzleILi3ELi4ELi3EEENS4_18smem_ptr_flag_bitsILi16EEENSR_INS5_IJNSA_ILi8EEESF_EEENS5_IJSF_SB_EEEEEEEvNS4_8identityESY_S18_vS19_EENS_8epilogue10collective18CollectiveEpilogueINS1B_23Sm100TmaWarpSpecializedILi3ELi2ELi32ELb1ELb0EEEJSG_NS5_IJNSR_ISE_SB_EENSR_INSA_ILi32EEESB_EEEEESH_SI_SH_SI_NS1B_6fusion15FusionCallbacksIS1F_NS1K_17LinCombPerRowBiasISH_fSH_SH_fLi8ELNS_15FloatRoundStyleE2EEESG_S1J_JEEENS4_5SM1004TMEM4LOAD26SM100_TMEM_LOAD_32dp32b32xESY_NSZ_INS10_ILi2ELi4ELi3EEES13_NSR_INS5_IJS14_S1H_EEENS5_IJS1H_SB_EEEEEEENS4_39AutoVectorizingCopyWithAssumedAlignmentILi128EEENS4_14SM90_TMA_STOREES1Y_S20_S20_EEEvvEEEEvNT_6ParamsE) ;  /* 0xffffff7802d07950 */ /* 0x000fea0003c3ffff */
.L_x_166:
[----:B------:R-:W-:-:S00]  /*84c0*/  BRA `(.L_x_166) ;  /* 0xfffffffc00fc7947 */ /* 0x000fc0000383ffff */
[----:B------:R-:W-:-:S00]  /*84d0*/  NOP ;  /* 0x0000000000007918 */ /* 0x000fc00000000000 */
        /* <DEDUP_REMOVED lines=10> */
.L_x_167:


//--------------------- .nv.global.init           --------------------------
	.section	.nv.global.init,"aw",@progbits
.nv.global.init:
	.type		$str$27,@object
	.size		$str$27,($str$28 - $str$27)
$str$27:
        /*0000*/ 	.byte	0x28, 0x61, 0x64, 0x64, 0x72, 0x65, 0x73, 0x73, 0x20, 0x26, 0x20, 0x6d, 0x61, 0x73, 0x6b, 0x29
        /*0010*/ 	.byte	0x20, 0x3d, 0x3d, 0x20, 0x30, 0x00
	.type		$str$28,@object
	.size		$str$28,($str$26 - $str$28)
$str$28:
        /*0016*/ 	.byte	0x2f, 0x74, 0x6d, 0x70, 0x2f, 0x63, 0x75, 0x74, 0x6c, 0x61, 0x73, 0x73, 0x5f, 0x73, 0x77, 0x65
        /*0026*/ 	.byte	0x65, 0x70, 0x5f, 0x73, 0x72, 0x63, 0x2f, 0x69, 0x6e, 0x63, 0x6c, 0x75, 0x64, 0x65, 0x2f, 0x63
        /*0036*/ 	.byte	0x75, 0x74, 0x65, 0x2f, 0x70, 0x6f, 0x69, 0x6e, 0x74, 0x65, 0x72, 0x5f, 0x66, 0x6c, 0x61, 0x67
        /*0046*/ 	.byte	0x67, 0x65, 0x64, 0x2e, 0x68, 0x70, 0x70, 0x00
	.type		$str$26,@object
	.size		$str$26,($str$25 - $str$26)
$str$26:
        /*004e*/ 	.byte	0x2f, 0x74, 0x6d, 0x70, 0x2f, 0x63, 0x75, 0x74, 0x6c, 0x61, 0x73, 0x73, 0x5f, 0x73, 0x77, 0x65
        /*005e*/ 	.byte	0x65, 0x70, 0x5f, 0x73, 0x72, 0x63, 0x2f, 0x69, 0x6e, 0x63, 0x6c, 0x75, 0x64, 0x65, 0x2f, 0x63
        /*006e*/ 	.byte	0x75, 0x74, 0x65, 0x2f, 0x61, 0x74, 0x6f, 0x6d, 0x2f, 0x63, 0x6f, 0x70, 0x79, 0x5f, 0x74, 0x72
        /*007e*/ 	.byte	0x61, 0x69, 0x74, 0x73, 0x5f, 0x73, 0x6d, 0x31, 0x30, 0x30, 0x2e, 0x68, 0x70, 0x70, 0x00
	.type		$str$25,@object
	.size		$str$25,(__unnamed_1 - $str$25)
$str$25:
        /*008d*/ 	.byte	0x28, 0x28, 0x75, 0x69, 0x6e, 0x74, 0x33, 0x32, 0x5f, 0x74, 0x28, 0x74, 0x68, 0x72, 0x65, 0x61
        /*009d*/ 	.byte	0x64, 0x49, 0x64, 0x78, 0x2e, 0x78, 0x29, 0x20, 0x2f, 0x20, 0x33, 0x32, 0x29, 0x20, 0x25, 0x20
        /*00ad*/ 	.byte	0x34, 0x29, 0x20, 0x3d, 0x3d, 0x20, 0x28, 0x28, 0x28, 0x74, 0x6d, 0x65, 0x6d, 0x5f, 0x61, 0x64
        /*00bd*/ 	.byte	0x64, 0x72, 0x20, 0x3e, 0x3e, 0x20, 0x31, 0x36, 0x29, 0x20, 0x2f, 0x20, 0x33, 0x32, 0x29, 0x20
        /*00cd*/ 	.byte	0x25, 0x20, 0x34, 0x29, 0x00
	.type		__unnamed_1,@object
	.size		__unnamed_1,(__unnamed_2 - __unnamed_1)
__unnamed_1:
        /*00d2*/ 	.byte	0x61, 0x75, 0x74, 0x6f, 0x20, 0x63, 0x75, 0x74, 0x65, 0x3a, 0x3a, 0x61, 0x73, 0x5f, 0x70, 0x6f
        /* <DEDUP_REMOVED lines=24> */
        /*0262*/ 	.byte	0x3e, 0x3e, 0x3e, 0x3e, 0x5d, 0x00
	.type		__unnamed_2,@object
	.size		__unnamed_2,(.L_2 - __unnamed_2)
__unnamed_2:
        /* <DEDUP_REMOVED lines=42> */
        /*0508*/ 	.byte	0x3e, 0x3e, 0x5d, 0x00
.L_2:


//--------------------- .nv.shared._ZN7cutlass13device_kernelINS_4gemm6kernel13GemmUniversalIN4cute5tupleIJiiiiEEENS1_10collective13CollectiveMmaINS1_35MainloopSm100TmaUmmaWarpSpecializedILi8ELi2ELi4ENS5_IJNS4_1CILi1EEESB_SB_EEEEENS5_IJNSA_ILi128EEENSA_ILi64EEESF_EEENS_6half_tENS5_IJlSB_lEEESH_SI_NS4_8TiledMMAINS4_8MMA_AtomIJNS4_20SM100_MMA_F16BF16_SSISH_SH_fLi128ELi64ELNS4_4UMMA5MajorE0ELSN_0ELNSM_7ScaleInE0ELSO_0EEEEEENS4_6LayoutISC_NS5_IJNSA_ILi0EEESS_SS_EEEEENS5_IJNS4_10UnderscoreESV_SV_EEEEENS4_13SM90_TMA_LOADENS4_14ComposedLayoutINS4_7SwizzleILi3ELi4ELi3EEENS4_18smem_ptr_flag_bitsILi16EEENSR_INS5_IJNSA_ILi8EEESF_EEENS5_IJSF_SB_EEEEEEEvNS4_8identityESY_S18_vS19_EENS_8epilogue10collective18CollectiveEpilogueINS1B_23Sm100TmaWarpSpecializedILi3ELi2ELi32ELb1ELb0EEEJSG_NS5_IJNSR_ISE_SB_EENSR_INSA_ILi32EEESB_EEEEESH_SI_SH_SI_NS1B_6fusion15FusionCallbacksIS1F_NS1K_17LinCombPerRowBiasISH_fSH_SH_fLi8ELNS_15FloatRoundStyleE2EEESG_S1J_JEEENS4_5SM1004TMEM4LOAD26SM100_TMEM_LOAD_32dp32b32xESY_NSZ_INS10_ILi2ELi4ELi3EEES13_NSR_INS5_IJS14_S1H_EEENS5_IJS1H_SB_EEEEEEENS4_39AutoVectorizingCopyWithAssumedAlignmentILi128EEENS4_14SM90_TMA_STOREES1Y_S20_S20_EEEvvEEEEvNT_6ParamsE --------------------------
	.section	.nv.shared._ZN7cutlass13device_kernelINS_4gemm6kernel13GemmUniversalIN4cute5tupleIJiiiiEEENS1_10collective13CollectiveMmaINS1_35MainloopSm100TmaUmmaWarpSpecializedILi8ELi2ELi4ENS5_IJNS4_1CILi1EEESB_SB_EEEEENS5_IJNSA_ILi128EEENSA_ILi64EEESF_EEENS_6half_tENS5_IJlSB_lEEESH_SI_NS4_8TiledMMAINS4_8MMA_AtomIJNS4_20SM100_MMA_F16BF16_SSISH_SH_fLi128ELi64ELNS4_4UMMA5MajorE0ELSN_0ELNSM_7ScaleInE0ELSO_0EEEEEENS4_6LayoutISC_NS5_IJNSA_ILi0EEESS_SS_EEEEENS5_IJNS4_10UnderscoreESV_SV_EEEEENS4_13SM90_TMA_LOADENS4_14ComposedLayoutINS4_7SwizzleILi3ELi4ELi3EEENS4_18smem_ptr_flag_bitsILi16EEENSR_INS5_IJNSA_ILi8EEESF_EEENS5_IJSF_SB_EEEEEEEvNS4_8identityESY_S18_vS19_EENS_8epilogue10collective18CollectiveEpilogueINS1B_23Sm100TmaWarpSpecializedILi3ELi2ELi32ELb1ELb0EEEJSG_NS5_IJNSR_ISE_SB_EENSR_INSA_ILi32EEESB_EEEEESH_SI_SH_SI_NS1B_6fusion15FusionCallbacksIS1F_NS1K_17LinCombPerRowBiasISH_fSH_SH_fLi8ELNS_15FloatRoundStyleE2EEESG_S1J_JEEENS4_5SM1004TMEM4LOAD26SM100_TMEM_LOAD_32dp32b32xESY_NSZ_INS10_ILi2ELi4ELi3EEES13_NSR_INS5_IJS14_S1H_EEENS5_IJS1H_SB_EEEEEEENS4_39AutoVectorizingCopyWithAssumedAlignmentILi128EEENS4_14SM90_TMA_STOREES1Y_S20_S20_EEEvvEEEEvNT_6ParamsE,"aw",@nobits
	.sectionflags	@""
	.align	16
	.zero		1024


//--------------------- .nv.shared.reserved.0     --------------------------
	.section	.nv.shared.reserved.0,"aw",@nobits
	.weak		__nv_reservedSMEM_offset_0_alias
	.size		__nv_reservedSMEM_offset_0_alias, 0, 64
	.other		__nv_reservedSMEM_offset_0_alias,@"STO_CUDA_RESERVED_SHARED STV_DEFAULT"
__nv_reservedSMEM_offset_0_alias:
	.zero		0
.nv.shared.reserved.0:
	.zero		64
	.weak		__nv_reservedSMEM_tcgen05_partition
	.type		__nv_reservedSMEM_tcgen05_partition,@object
	.size		__nv_reservedSMEM_tcgen05_partition,(.L_0 - __nv_reservedSMEM_tcgen05_partition)
__nv_reservedSMEM_tcgen05_partition:
	.zero		32
.L_0:


//--------------------- .nv.global                --------------------------
	.section	.nv.global,"aw",@nobits
.nv.global:
	.type		_ZN39_INTERNAL_51fc4856_4_k_cu_9f464528_30094cute1_E,@object
	.size		_ZN39_INTERNAL_51fc4856_4_k_cu_9f464528_30094cute1_E,(_ZN39_INTERNAL_51fc4856_4_k_cu_9f464528_30094cuda3std3__45__cpo6cbeginE - _ZN39_INTERNAL_51fc4856_4_k_cu_9f464528_30094cute1_E)
_ZN39_INTERNAL_51fc4856_4_k_cu_9f464528_30094cute1_E:
	.zero		1
	.type		_ZN39_INTERNAL_51fc4856_4_k_cu_9f464528_30094cuda3std3__45__cpo6cbeginE,@object
	.size		_ZN39_INTERNAL_51fc4856_4_k_cu_9f464528_30094cuda3std3__45__cpo6cbeginE,(_ZN39_INTERNAL_51fc4856_4_k_cu_9f464528_30094cuda3std3__48in_placeE - _ZN39_INTERNAL_51fc4856_4_k_cu_9f464528_30094cuda3std3__45__cpo6cbeginE)
_ZN39_INTERNAL_51fc4856_4_k_cu_9f464528_30094cuda3std3__45__cpo6cbeginE:
	.zero		1
	.type		_ZN39_INTERNAL_51fc4856_4_k_cu_9f464528_30094cuda3std3__48in_placeE,@object
	.size		_ZN39_INTERNAL_51fc4856_4_k_cu_9f464528_30094cuda3std3__48in_placeE,(_ZN39_INTERNAL_51fc4856_4_k_cu_9f464528_30094cuda3std6ranges3__45__cpo9iter_moveE - _ZN39_INTERNAL_51fc4856_4_k_cu_9f464528_30094cuda3std3__48in_placeE)
_ZN39_INTERNAL_51fc4856_4_k_cu_9f464528_30094cuda3std3__48in_placeE:
	.zero		1
	.type		_ZN39_INTERNAL_51fc4856_4_k_cu_9f464528_30094cuda3std6ranges3__45__cpo9iter_moveE,@object
	.size		_ZN39_INTERNAL_51fc4856_4_k_cu_9f464528_30094cuda3std6ranges3__45__cpo9iter_moveE,(_ZN39_INTERNAL_51fc4856_4_k_cu_9f464528_30094cuda3std3__45__cpo5beginE - _ZN39_INTERNAL_51fc4856_4_k_cu_9f464528_30094cuda3std6ranges3__45__cpo9iter_moveE)
_ZN39_INTERNAL_51fc4856_4_k_cu_9f464528_30094cuda3std6ranges3__45__cpo9iter_moveE:
	.zero		1
	.type		_ZN39_INTERNAL_51fc4856_4_k_cu_9f464528_30094cuda3std3__45__cpo5beginE,@object
	.size		_ZN39_INTERNAL_51fc4856_4_k_cu_9f464528_30094cuda3std3__45__cpo5beginE,(_ZN39_INTERNAL_51fc4856_4_k_cu_9f464528_30094cuda3std3__441_GLOBAL__N__51fc4856_4_k_cu_9f464528_30096ignoreE - _ZN39_INTERNAL_51fc4856_4_k_cu_9f464528_30094cuda3std3__45__cpo5beginE)
_ZN39_INTERNAL_51fc4856_4_k_cu_9f464528_30094cuda3std3__45__cpo5beginE:
	.zero		1
	.type		_ZN39_INTERNAL_51fc4856_4_k_cu_9f464528_30094cuda3std3__441_GLOBAL__N__51fc4856_4_k_cu_9f464528_30096ignoreE,@object
	.size		_ZN39_INTERNAL_51fc4856_4_k_cu_9f464528_30094cuda3std3__441_GLOBAL__N__51fc4856_4_k_cu_9f464528_30096ignoreE,(_ZN39_INTERNAL_51fc4856_4_k_cu_9f464528_30094cute7productE - _ZN39_INTERNAL_51fc4856_4_k_cu_9f464528_30094cuda3std3__441_GLOBAL__N__51fc4856_4_k_cu_9f464528_30096ignoreE)
_ZN39_INTERNAL_51fc4856_4_k_cu_9f464528_30094cuda3std3__441_GLOBAL__N__51fc4856_4_k_cu_9f464528_30096ignoreE:
	.zero		1
	.type		_ZN39_INTERNAL_51fc4856_4_k_cu_9f464528_30094cute7productE,@object
	.size		_ZN39_INTERNAL_51fc4856_4_k_cu_9f464528_30094cute7productE,(_ZN39_INTERNAL_51fc4856_4_k_cu_9f464528_30094cuda3std3__45__cpo3endE - _ZN39_INTERNAL_51fc4856_4_k_cu_9f464528_30094cute7productE)
_ZN39_INTERNAL_51fc4856_4_k_cu_9f464528_30094cute7productE:
	.zero		1
	.type		_ZN39_INTERNAL_51fc4856_4_k_cu_9f464528_30094cuda3std3__45__cpo3endE,@object
	.size		_ZN39_INTERNAL_51fc4856_4_k_cu_9f464528_30094cuda3std3__45__cpo3endE,(_ZN39_INTERNAL_51fc4856_4_k_cu_9f464528_30094cuda3std3__419piecewise_constructE - _ZN39_INTERNAL_51fc4856_4_k_cu_9f464528_30094cuda3std3__45__cpo3endE)
_ZN39_INTERNAL_51fc4856_4_k_cu_9f464528_30094cuda3std3__45__cpo3endE:
	.zero		1
	.type		_ZN39_INTERNAL_51fc4856_4_k_cu_9f464528_30094cuda3std3__419piecewise_constructE,@object
	.size		_ZN39_INTERNAL_51fc4856_4_k_cu_9f464528_30094cuda3std3__419piecewise_constructE,(_ZN39_INTERNAL_51fc4856_4_k_cu_9f464528_30094cuda3std3__45__cpo4cendE - _ZN39_INTERNAL_51fc4856_4_k_cu_9f464528_30094cuda3std3__419piecewise_constructE)
_ZN39_INTERNAL_51fc4856_4_k_cu_9f464528_30094cuda3std3__419piecewise_constructE:
	.zero		1
	.type		_ZN39_INTERNAL_51fc4856_4_k_cu_9f464528_30094cuda3std3__45__cpo4cendE,@object
	.size		_ZN39_INTERNAL_51fc4856_4_k_cu_9f464528_30094cuda3std3__45__cpo4cendE,(_ZN39_INTERNAL_51fc4856_4_k_cu_9f464528_30094cuda3std6ranges3__45__cpo4swapE - _ZN39_INTERNAL_51fc4856_4_k_cu_9f464528_30094cuda3std3__45__cpo4cendE)
_ZN39_INTERNAL_51fc4856_4_k_cu_9f464528_30094cuda3std3__45__cpo4cendE:
	.zero		1
	.type		_ZN39_INTERNAL_51fc4856_4_k_cu_9f464528_30094cuda3std6ranges3__45__cpo4swapE,@object
	.size		_ZN39_INTERNAL_51fc4856_4_k_cu_9f464528_30094cuda3std6ranges3__45__cpo4swapE,(.L_10 - _ZN39_INTERNAL_51fc4856_4_k_cu_9f464528_30094cuda3std6ranges3__45__cpo4swapE)
_ZN39_INTERNAL_51fc4856_4_k_cu_9f464528_30094cuda3std6ranges3__45__cpo4swapE:
	.zero		1
.L_10:


//--------------------- .nv.constant0._ZN7cutlass13device_kernelINS_4gemm6kernel13GemmUniversalIN4cute5tupleIJiiiiEEENS1_10collective13CollectiveMmaINS1_35MainloopSm100TmaUmmaWarpSpecializedILi8ELi2ELi4ENS5_IJNS4_1CILi1EEESB_SB_EEEEENS5_IJNSA_ILi128EEENSA_ILi64EEESF_EEENS_6half_tENS5_IJlSB_lEEESH_SI_NS4_8TiledMMAINS4_8MMA_AtomIJNS4_20SM100_MMA_F16BF16_SSISH_SH_fLi128ELi64ELNS4_4UMMA5MajorE0ELSN_0ELNSM_7ScaleInE0ELSO_0EEEEEENS4_6LayoutISC_NS5_IJNSA_ILi0EEESS_SS_EEEEENS5_IJNS4_10UnderscoreESV_SV_EEEEENS4_13SM90_TMA_LOADENS4_14ComposedLayoutINS4_7SwizzleILi3ELi4ELi3EEENS4_18smem_ptr_flag_bitsILi16EEENSR_INS5_IJNSA_ILi8EEESF_EEENS5_IJSF_SB_EEEEEEEvNS4_8identityESY_S18_vS19_EENS_8epilogue10collective18CollectiveEpilogueINS1B_23Sm100TmaWarpSpecializedILi3ELi2ELi32ELb1ELb0EEEJSG_NS5_IJNSR_ISE_SB_EENSR_INSA_ILi32EEESB_EEEEESH_SI_SH_SI_NS1B_6fusion15FusionCallbacksIS1F_NS1K_17LinCombPerRowBiasISH_fSH_SH_fLi8ELNS_15FloatRoundStyleE2EEESG_S1J_JEEENS4_5SM1004TMEM4LOAD26SM100_TMEM_LOAD_32dp32b32xESY_NSZ_INS10_ILi2ELi4ELi3EEES13_NSR_INS5_IJS14_S1H_EEENS5_IJS1H_SB_EEEEEEENS4_39AutoVectorizingCopyWithAssumedAlignmentILi128EEENS4_14SM90_TMA_STOREES1Y_S20_S20_EEEvvEEEEvNT_6ParamsE --------------------------
	.section	.nv.constant0._ZN7cutlass13device_kernelINS_4gemm6kernel13GemmUniversalIN4cute5tupleIJiiiiEEENS1_10collective13CollectiveMmaINS1_35MainloopSm100TmaUmmaWarpSpecializedILi8ELi2ELi4ENS5_IJNS4_1CILi1EEESB_SB_EEEEENS5_IJNSA_ILi128EEENSA_ILi64EEESF_EEENS_6half_tENS5_IJlSB_lEEESH_SI_NS4_8TiledMMAINS4_8MMA_AtomIJNS4_20SM100_MMA_F16BF16_SSISH_SH_fLi128ELi64ELNS4_4UMMA5MajorE0ELSN_0ELNSM_7ScaleInE0ELSO_0EEEEEENS4_6LayoutISC_NS5_IJNSA_ILi0EEESS_SS_EEEEENS5_IJNS4_10UnderscoreESV_SV_EEEEENS4_13SM90_TMA_LOADENS4_14ComposedLayoutINS4_7SwizzleILi3ELi4ELi3EEENS4_18smem_ptr_flag_bitsILi16EEENSR_INS5_IJNSA_ILi8EEESF_EEENS5_IJSF_SB_EEEEEEEvNS4_8identityESY_S18_vS19_EENS_8epilogue10collective18CollectiveEpilogueINS1B_23Sm100TmaWarpSpecializedILi3ELi2ELi32ELb1ELb0EEEJSG_NS5_IJNSR_ISE_SB_EENSR_INSA_ILi32EEESB_EEEEESH_SI_SH_SI_NS1B_6fusion15FusionCallbacksIS1F_NS1K_17LinCombPerRowBiasISH_fSH_SH_fLi8ELNS_15FloatRoundStyleE2EEESG_S1J_JEEENS4_5SM1004TMEM4LOAD26SM100_TMEM_LOAD_32dp32b32xESY_NSZ_INS10_ILi2ELi4ELi3EEES13_NSR_INS5_IJS14_S1H_EEENS5_IJS1H_SB_EEEEEEENS4_39AutoVectorizingCopyWithAssumedAlignmentILi128EEENS4_14SM90_TMA_STOREES1Y_S20_S20_EEEvvEEEEvNT_6ParamsE,"a",@progbits
	.sectionflags	@""
	.align	4
.nv.constant0._ZN7cutlass13device_kernelINS_4gemm6kernel13GemmUniversalIN4cute5tupleIJiiiiEEENS1_10collective13CollectiveMmaINS1_35MainloopSm100TmaUmmaWarpSpecializedILi8ELi2ELi4ENS5_IJNS4_1CILi1EEESB_SB_EEEEENS5_IJNSA_ILi128EEENSA_ILi64EEESF_EEENS_6half_tENS5_IJlSB_lEEESH_SI_NS4_8TiledMMAINS4_8MMA_AtomIJNS4_20SM100_MMA_F16BF16_SSISH_SH_fLi128ELi64ELNS4_4UMMA5MajorE0ELSN_0ELNSM_7ScaleInE0ELSO_0EEEEEENS4_6LayoutISC_NS5_IJNSA_ILi0EEESS_SS_EEEEENS5_IJNS4_10UnderscoreESV_SV_EEEEENS4_13SM90_TMA_LOADENS4_14ComposedLayoutINS4_7SwizzleILi3ELi4ELi3EEENS4_18smem_ptr_flag_bitsILi16EEENSR_INS5_IJNSA_ILi8EEESF_EEENS5_IJSF_SB_EEEEEEEvNS4_8identityESY_S18_vS19_EENS_8epilogue10collective18CollectiveEpilogueINS1B_23Sm100TmaWarpSpecializedILi3ELi2ELi32ELb1ELb0EEEJSG_NS5_IJNSR_ISE_SB_EENSR_INSA_ILi32EEESB_EEEEESH_SI_SH_SI_NS1B_6fusion15FusionCallbacksIS1F_NS1K_17LinCombPerRowBiasISH_fSH_SH_fLi8ELNS_15FloatRoundStyleE2EEESG_S1J_JEEENS4_5SM1004TMEM4LOAD26SM100_TMEM_LOAD_32dp32b32xESY_NSZ_INS10_ILi2ELi4ELi3EEES13_NSR_INS5_IJS14_S1H_EEENS5_IJS1H_SB_EEEEEEENS4_39AutoVectorizingCopyWithAssumedAlignmentILi128EEENS4_14SM90_TMA_STOREES1Y_S20_S20_EEEvvEEEEvNT_6ParamsE:
	.zero		2944


//--------------------- SYMBOLS --------------------------

	.type		.nv.reservedSmem.offset0,@object
	.size		.nv.reservedSmem.offset0,0x4
	.type		.nv.reservedSmem.cap,@object
	.size		.nv.reservedSmem.cap,0x4
	.type		__assertfail,@function
